//
// Generated by NVIDIA NVVM Compiler
//
// Compiler Build ID: CL-36424714
// Cuda compilation tools, release 13.0, V13.0.88
// Based on NVVM 20.0.0
//

.version 9.0
.target sm_100
.address_size 64

	// .globl	_Z33inclusiveScanHillisSteele1InBlockILi256EfEvPKT0_PS0_i
// _ZZ33inclusiveScanHillisSteele1InBlockILi256EfEvPKT0_PS0_iE5cache has been demoted
// _ZZ34inclusiveScanHillisSteele2OutBlockILi256EfEvPT0_S1_iE5cache has been demoted
// _ZZ31inclusiveScanHillisSteele3MergeILi256EfEvPT0_S1_iE5toAdd has been demoted
// _ZZ29exclusiveScanBlelloch1InBlockILi256EfEvPKT0_PS0_iE5cache has been demoted
// _ZZ30exclusiveScanBlelloch2OutBlockILi256EfEvPKT0_S2_PS0_iE5cache has been demoted

.visible .entry _Z33inclusiveScanHillisSteele1InBlockILi256EfEvPKT0_PS0_i(
	.param .u64 .ptr .align 1 _Z33inclusiveScanHillisSteele1InBlockILi256EfEvPKT0_PS0_i_param_0,
	.param .u64 .ptr .align 1 _Z33inclusiveScanHillisSteele1InBlockILi256EfEvPKT0_PS0_i_param_1,
	.param .u32 _Z33inclusiveScanHillisSteele1InBlockILi256EfEvPKT0_PS0_i_param_2
)
{
	.reg .pred 	%p<3>;
	.reg .b32 	%r<12>;
	.reg .b32 	%f<21>;
	.reg .b64 	%rd<9>;
	// demoted variable
	.shared .align 4 .b8 _ZZ33inclusiveScanHillisSteele1InBlockILi256EfEvPKT0_PS0_iE5cache[2048];
	ld.param.u64 	%rd1, [_Z33inclusiveScanHillisSteele1InBlockILi256EfEvPKT0_PS0_i_param_0];
	ld.param.u64 	%rd2, [_Z33inclusiveScanHillisSteele1InBlockILi256EfEvPKT0_PS0_i_param_1];
	ld.param.u32 	%r4, [_Z33inclusiveScanHillisSteele1InBlockILi256EfEvPKT0_PS0_i_param_2];
	mov.u32 	%r5, %tid.x;
	shl.b32 	%r6, %r5, 2;
	mov.u32 	%r7, _ZZ33inclusiveScanHillisSteele1InBlockILi256EfEvPKT0_PS0_iE5cache;
	add.s32 	%r1, %r7, %r6;
	mov.b32 	%r8, 0;
	st.shared.u32 	[%r1], %r8;
	mov.u32 	%r2, %ntid.x;
	mov.u32 	%r9, %ctaid.x;
	mad.lo.s32 	%r3, %r2, %r9, %r5;
	setp.ge.s32 	%p1, %r3, %r4;
	mov.f32 	%f20, 0f00000000;
	@%p1 bra 	$L__BB0_2;
	cvta.to.global.u64 	%rd3, %rd1;
	mul.wide.s32 	%rd4, %r3, 4;
	add.s64 	%rd5, %rd3, %rd4;
	ld.global.f32 	%f20, [%rd5];
$L__BB0_2:
	setp.ge.s32 	%p2, %r3, %r4;
	shl.b32 	%r10, %r2, 2;
	add.s32 	%r11, %r1, %r10;
	st.shared.f32 	[%r11], %f20;
	bar.sync 	0;
	ld.shared.f32 	%f5, [%r11+-4];
	add.f32 	%f6, %f20, %f5;
	bar.sync 	0;
	st.shared.f32 	[%r11], %f6;
	bar.sync 	0;
	ld.shared.f32 	%f7, [%r11+-8];
	add.f32 	%f8, %f6, %f7;
	bar.sync 	0;
	st.shared.f32 	[%r11], %f8;
	bar.sync 	0;
	ld.shared.f32 	%f9, [%r11+-16];
	add.f32 	%f10, %f8, %f9;
	bar.sync 	0;
	st.shared.f32 	[%r11], %f10;
	bar.sync 	0;
	ld.shared.f32 	%f11, [%r11+-32];
	add.f32 	%f12, %f10, %f11;
	bar.sync 	0;
	st.shared.f32 	[%r11], %f12;
	bar.sync 	0;
	ld.shared.f32 	%f13, [%r11+-64];
	add.f32 	%f14, %f12, %f13;
	bar.sync 	0;
	st.shared.f32 	[%r11], %f14;
	bar.sync 	0;
	ld.shared.f32 	%f15, [%r11+-128];
	add.f32 	%f16, %f14, %f15;
	bar.sync 	0;
	st.shared.f32 	[%r11], %f16;
	bar.sync 	0;
	ld.shared.f32 	%f17, [%r11+-256];
	add.f32 	%f18, %f16, %f17;
	bar.sync 	0;
	st.shared.f32 	[%r11], %f18;
	bar.sync 	0;
	ld.shared.f32 	%f19, [%r11+-512];
	add.f32 	%f3, %f18, %f19;
	bar.sync 	0;
	st.shared.f32 	[%r11], %f3;
	@%p2 bra 	$L__BB0_4;
	cvta.to.global.u64 	%rd6, %rd2;
	mul.wide.s32 	%rd7, %r3, 4;
	add.s64 	%rd8, %rd6, %rd7;
	st.global.f32 	[%rd8], %f3;
$L__BB0_4:
	ret;

}
	// .globl	_Z34inclusiveScanHillisSteele2OutBlockILi256EfEvPT0_S1_i
.visible .entry _Z34inclusiveScanHillisSteele2OutBlockILi256EfEvPT0_S1_i(
	.param .u64 .ptr .align 1 _Z34inclusiveScanHillisSteele2OutBlockILi256EfEvPT0_S1_i_param_0,
	.param .u64 .ptr .align 1 _Z34inclusiveScanHillisSteele2OutBlockILi256EfEvPT0_S1_i_param_1,
	.param .u32 _Z34inclusiveScanHillisSteele2OutBlockILi256EfEvPT0_S1_i_param_2
)
{
	.reg .pred 	%p<2>;
	.reg .b32 	%r<12>;
	.reg .b32 	%f<22>;
	.reg .b64 	%rd<9>;
	// demoted variable
	.shared .align 4 .b8 _ZZ34inclusiveScanHillisSteele2OutBlockILi256EfEvPT0_S1_iE5cache[2048];
	ld.param.u64 	%rd1, [_Z34inclusiveScanHillisSteele2OutBlockILi256EfEvPT0_S1_i_param_0];
	ld.param.u64 	%rd2, [_Z34inclusiveScanHillisSteele2OutBlockILi256EfEvPT0_S1_i_param_1];
	ld.param.u32 	%r5, [_Z34inclusiveScanHillisSteele2OutBlockILi256EfEvPT0_S1_i_param_2];
	mov.u32 	%r1, %tid.x;
	shl.b32 	%r6, %r1, 2;
	mov.u32 	%r7, _ZZ34inclusiveScanHillisSteele2OutBlockILi256EfEvPT0_S1_iE5cache;
	add.s32 	%r2, %r7, %r6;
	mov.b32 	%r8, 0;
	st.shared.u32 	[%r2], %r8;
	mov.u32 	%r3, %ntid.x;
	mad.lo.s32 	%r4, %r3, %r1, %r3;
	setp.gt.s32 	%p1, %r4, %r5;
	mov.f32 	%f21, 0f00000000;
	@%p1 bra 	$L__BB1_2;
	cvta.to.global.u64 	%rd3, %rd1;
	add.s32 	%r9, %r4, -1;
	mul.wide.u32 	%rd4, %r9, 4;
	add.s64 	%rd5, %rd3, %rd4;
	ld.global.f32 	%f21, [%rd5];
$L__BB1_2:
	shl.b32 	%r10, %r3, 2;
	add.s32 	%r11, %r2, %r10;
	st.shared.f32 	[%r11], %f21;
	bar.sync 	0;
	ld.shared.f32 	%f4, [%r11+-4];
	add.f32 	%f5, %f21, %f4;
	bar.sync 	0;
	st.shared.f32 	[%r11], %f5;
	bar.sync 	0;
	ld.shared.f32 	%f6, [%r11+-8];
	add.f32 	%f7, %f5, %f6;
	bar.sync 	0;
	st.shared.f32 	[%r11], %f7;
	bar.sync 	0;
	ld.shared.f32 	%f8, [%r11+-16];
	add.f32 	%f9, %f7, %f8;
	bar.sync 	0;
	st.shared.f32 	[%r11], %f9;
	bar.sync 	0;
	ld.shared.f32 	%f10, [%r11+-32];
	add.f32 	%f11, %f9, %f10;
	bar.sync 	0;
	st.shared.f32 	[%r11], %f11;
	bar.sync 	0;
	ld.shared.f32 	%f12, [%r11+-64];
	add.f32 	%f13, %f11, %f12;
	bar.sync 	0;
	st.shared.f32 	[%r11], %f13;
	bar.sync 	0;
	ld.shared.f32 	%f14, [%r11+-128];
	add.f32 	%f15, %f13, %f14;
	bar.sync 	0;
	st.shared.f32 	[%r11], %f15;
	bar.sync 	0;
	ld.shared.f32 	%f16, [%r11+-256];
	add.f32 	%f17, %f15, %f16;
	bar.sync 	0;
	st.shared.f32 	[%r11], %f17;
	bar.sync 	0;
	ld.shared.f32 	%f18, [%r11+-512];
	add.f32 	%f19, %f17, %f18;
	bar.sync 	0;
	st.shared.f32 	[%r11], %f19;
	cvta.to.global.u64 	%rd6, %rd2;
	sub.f32 	%f20, %f19, %f21;
	mul.wide.u32 	%rd7, %r1, 4;
	add.s64 	%rd8, %rd6, %rd7;
	st.global.f32 	[%rd8], %f20;
	ret;

}
	// .globl	_Z31inclusiveScanHillisSteele3MergeILi256EfEvPT0_S1_i
.visible .entry _Z31inclusiveScanHillisSteele3MergeILi256EfEvPT0_S1_i(
	.param .u64 .ptr .align 1 _Z31inclusiveScanHillisSteele3MergeILi256EfEvPT0_S1_i_param_0,
	.param .u64 .ptr .align 1 _Z31inclusiveScanHillisSteele3MergeILi256EfEvPT0_S1_i_param_1,
	.param .u32 _Z31inclusiveScanHillisSteele3MergeILi256EfEvPT0_S1_i_param_2
)
{
	.reg .pred 	%p<3>;
	.reg .b32 	%r<7>;
	.reg .b32 	%f<5>;
	.reg .b64 	%rd<9>;
	// demoted variable
	.shared .align 4 .f32 _ZZ31inclusiveScanHillisSteele3MergeILi256EfEvPT0_S1_iE5toAdd;
	ld.param.u64 	%rd1, [_Z31inclusiveScanHillisSteele3MergeILi256EfEvPT0_S1_i_param_0];
	ld.param.u64 	%rd2, [_Z31inclusiveScanHillisSteele3MergeILi256EfEvPT0_S1_i_param_1];
	ld.param.u32 	%r3, [_Z31inclusiveScanHillisSteele3MergeILi256EfEvPT0_S1_i_param_2];
	mov.u32 	%r1, %tid.x;
	setp.ne.s32 	%p1, %r1, 0;
	@%p1 bra 	$L__BB2_2;
	cvta.to.global.u64 	%rd3, %rd2;
	mov.u32 	%r4, %ctaid.x;
	mul.wide.u32 	%rd4, %r4, 4;
	add.s64 	%rd5, %rd3, %rd4;
	ld.global.f32 	%f1, [%rd5];
	st.shared.f32 	[_ZZ31inclusiveScanHillisSteele3MergeILi256EfEvPT0_S1_iE5toAdd], %f1;
$L__BB2_2:
	bar.sync 	0;
	mov.u32 	%r5, %ntid.x;
	mov.u32 	%r6, %ctaid.x;
	mad.lo.s32 	%r2, %r5, %r6, %r1;
	setp.ge.s32 	%p2, %r2, %r3;
	@%p2 bra 	$L__BB2_4;
	ld.shared.f32 	%f2, [_ZZ31inclusiveScanHillisSteele3MergeILi256EfEvPT0_S1_iE5toAdd];
	cvta.to.global.u64 	%rd6, %rd1;
	mul.wide.s32 	%rd7, %r2, 4;
	add.s64 	%rd8, %rd6, %rd7;
	ld.global.f32 	%f3, [%rd8];
	add.f32 	%f4, %f2, %f3;
	st.global.f32 	[%rd8], %f4;
$L__BB2_4:
	ret;

}
	// .globl	_Z29exclusiveScanBlelloch1InBlockILi256EfEvPKT0_PS0_i
.visible .entry _Z29exclusiveScanBlelloch1InBlockILi256EfEvPKT0_PS0_i(
	.param .u64 .ptr .align 1 _Z29exclusiveScanBlelloch1InBlockILi256EfEvPKT0_PS0_i_param_0,
	.param .u64 .ptr .align 1 _Z29exclusiveScanBlelloch1InBlockILi256EfEvPKT0_PS0_i_param_1,
	.param .u32 _Z29exclusiveScanBlelloch1InBlockILi256EfEvPKT0_PS0_i_param_2
)
{
	.reg .pred 	%p<19>;
	.reg .b32 	%r<49>;
	.reg .b32 	%f<53>;
	.reg .b64 	%rd<9>;
	// demoted variable
	.shared .align 4 .b8 _ZZ29exclusiveScanBlelloch1InBlockILi256EfEvPKT0_PS0_iE5cache[1024];
	ld.param.u64 	%rd1, [_Z29exclusiveScanBlelloch1InBlockILi256EfEvPKT0_PS0_i_param_0];
	ld.param.u64 	%rd2, [_Z29exclusiveScanBlelloch1InBlockILi256EfEvPKT0_PS0_i_param_1];
	ld.param.u32 	%r6, [_Z29exclusiveScanBlelloch1InBlockILi256EfEvPKT0_PS0_i_param_2];
	mov.u32 	%r7, %ntid.x;
	mov.u32 	%r8, %ctaid.x;
	mov.u32 	%r1, %tid.x;
	mad.lo.s32 	%r2, %r7, %r8, %r1;
	setp.ge.s32 	%p1, %r2, %r6;
	mov.f32 	%f52, 0f00000000;
	@%p1 bra 	$L__BB3_2;
	cvta.to.global.u64 	%rd3, %rd1;
	mul.wide.s32 	%rd4, %r2, 4;
	add.s64 	%rd5, %rd3, %rd4;
	ld.global.f32 	%f52, [%rd5];
$L__BB3_2:
	shl.b32 	%r9, %r1, 2;
	mov.u32 	%r10, _ZZ29exclusiveScanBlelloch1InBlockILi256EfEvPKT0_PS0_iE5cache;
	add.s32 	%r3, %r10, %r9;
	st.shared.f32 	[%r3], %f52;
	bar.sync 	0;
	shl.b32 	%r11, %r1, 1;
	add.s32 	%r4, %r11, 2;
	setp.gt.u32 	%p2, %r1, 127;
	add.s32 	%r5, %r3, %r9;
	@%p2 bra 	$L__BB3_4;
	ld.shared.f32 	%f4, [%r5];
	ld.shared.f32 	%f5, [%r5+4];
	add.f32 	%f6, %f4, %f5;
	st.shared.f32 	[%r5+4], %f6;
$L__BB3_4:
	bar.sync 	0;
	setp.gt.u32 	%p3, %r1, 63;
	@%p3 bra 	$L__BB3_6;
	shl.b32 	%r12, %r4, 3;
	add.s32 	%r14, %r10, %r12;
	ld.shared.f32 	%f7, [%r14+-12];
	ld.shared.f32 	%f8, [%r14+-4];
	add.f32 	%f9, %f7, %f8;
	st.shared.f32 	[%r14+-4], %f9;
$L__BB3_6:
	bar.sync 	0;
	setp.gt.u32 	%p4, %r1, 31;
	@%p4 bra 	$L__BB3_8;
	shl.b32 	%r15, %r4, 4;
	add.s32 	%r17, %r10, %r15;
	ld.shared.f32 	%f10, [%r17+-20];
	ld.shared.f32 	%f11, [%r17+-4];
	add.f32 	%f12, %f10, %f11;
	st.shared.f32 	[%r17+-4], %f12;
$L__BB3_8:
	bar.sync 	0;
	setp.gt.u32 	%p5, %r1, 15;
	@%p5 bra 	$L__BB3_10;
	shl.b32 	%r18, %r4, 5;
	add.s32 	%r20, %r10, %r18;
	ld.shared.f32 	%f13, [%r20+-36];
	ld.shared.f32 	%f14, [%r20+-4];
	add.f32 	%f15, %f13, %f14;
	st.shared.f32 	[%r20+-4], %f15;
$L__BB3_10:
	bar.sync 	0;
	setp.gt.u32 	%p6, %r1, 7;
	@%p6 bra 	$L__BB3_12;
	shl.b32 	%r21, %r4, 6;
	add.s32 	%r23, %r10, %r21;
	ld.shared.f32 	%f16, [%r23+-68];
	ld.shared.f32 	%f17, [%r23+-4];
	add.f32 	%f18, %f16, %f17;
	st.shared.f32 	[%r23+-4], %f18;
$L__BB3_12:
	bar.sync 	0;
	setp.gt.u32 	%p7, %r1, 3;
	@%p7 bra 	$L__BB3_14;
	shl.b32 	%r24, %r4, 7;
	add.s32 	%r26, %r10, %r24;
	ld.shared.f32 	%f19, [%r26+-132];
	ld.shared.f32 	%f20, [%r26+-4];
	add.f32 	%f21, %f19, %f20;
	st.shared.f32 	[%r26+-4], %f21;
$L__BB3_14:
	bar.sync 	0;
	setp.gt.u32 	%p8, %r1, 1;
	@%p8 bra 	$L__BB3_16;
	shl.b32 	%r27, %r4, 8;
	add.s32 	%r29, %r10, %r27;
	ld.shared.f32 	%f22, [%r29+-260];
	ld.shared.f32 	%f23, [%r29+-4];
	add.f32 	%f24, %f22, %f23;
	st.shared.f32 	[%r29+-4], %f24;
$L__BB3_16:
	bar.sync 	0;
	setp.ne.s32 	%p9, %r1, 0;
	@%p9 bra 	$L__BB3_18;
	ld.shared.f32 	%f25, [_ZZ29exclusiveScanBlelloch1InBlockILi256EfEvPKT0_PS0_iE5cache+508];
	ld.shared.f32 	%f26, [_ZZ29exclusiveScanBlelloch1InBlockILi256EfEvPKT0_PS0_iE5cache+1020];
	add.f32 	%f27, %f25, %f26;
	st.shared.f32 	[_ZZ29exclusiveScanBlelloch1InBlockILi256EfEvPKT0_PS0_iE5cache+1020], %f27;
$L__BB3_18:
	setp.ne.s32 	%p10, %r1, 0;
	bar.sync 	0;
	@%p10 bra 	$L__BB3_20;
	ld.shared.f32 	%f28, [_ZZ29exclusiveScanBlelloch1InBlockILi256EfEvPKT0_PS0_iE5cache+508];
	add.f32 	%f29, %f28, 0f00000000;
	st.shared.f32 	[_ZZ29exclusiveScanBlelloch1InBlockILi256EfEvPKT0_PS0_iE5cache+1020], %f29;
	mov.b32 	%r30, 0;
	st.shared.u32 	[_ZZ29exclusiveScanBlelloch1InBlockILi256EfEvPKT0_PS0_iE5cache+508], %r30;
$L__BB3_20:
	setp.gt.u32 	%p11, %r1, 1;
	bar.sync 	0;
	@%p11 bra 	$L__BB3_22;
	shl.b32 	%r31, %r4, 8;
	add.s32 	%r33, %r10, %r31;
	ld.shared.f32 	%f30, [%r33+-260];
	ld.shared.f32 	%f31, [%r33+-4];
	add.f32 	%f32, %f30, %f31;
	st.shared.f32 	[%r33+-4], %f32;
	st.shared.f32 	[%r33+-260], %f31;
$L__BB3_22:
	setp.gt.u32 	%p12, %r1, 3;
	bar.sync 	0;
	@%p12 bra 	$L__BB3_24;
	shl.b32 	%r34, %r4, 7;
	add.s32 	%r36, %r10, %r34;
	ld.shared.f32 	%f33, [%r36+-132];
	ld.shared.f32 	%f34, [%r36+-4];
	add.f32 	%f35, %f33, %f34;
	st.shared.f32 	[%r36+-4], %f35;
	st.shared.f32 	[%r36+-132], %f34;
$L__BB3_24:
	setp.gt.u32 	%p13, %r1, 7;
	bar.sync 	0;
	@%p13 bra 	$L__BB3_26;
	shl.b32 	%r37, %r4, 6;
	add.s32 	%r39, %r10, %r37;
	ld.shared.f32 	%f36, [%r39+-68];
	ld.shared.f32 	%f37, [%r39+-4];
	add.f32 	%f38, %f36, %f37;
	st.shared.f32 	[%r39+-4], %f38;
	st.shared.f32 	[%r39+-68], %f37;
$L__BB3_26:
	setp.gt.u32 	%p14, %r1, 15;
	bar.sync 	0;
	@%p14 bra 	$L__BB3_28;
	shl.b32 	%r40, %r4, 5;
	add.s32 	%r42, %r10, %r40;
	ld.shared.f32 	%f39, [%r42+-36];
	ld.shared.f32 	%f40, [%r42+-4];
	add.f32 	%f41, %f39, %f40;
	st.shared.f32 	[%r42+-4], %f41;
	st.shared.f32 	[%r42+-36], %f40;
$L__BB3_28:
	setp.gt.u32 	%p15, %r1, 31;
	bar.sync 	0;
	@%p15 bra 	$L__BB3_30;
	shl.b32 	%r43, %r4, 4;
	add.s32 	%r45, %r10, %r43;
	ld.shared.f32 	%f42, [%r45+-20];
	ld.shared.f32 	%f43, [%r45+-4];
	add.f32 	%f44, %f42, %f43;
	st.shared.f32 	[%r45+-4], %f44;
	st.shared.f32 	[%r45+-20], %f43;
$L__BB3_30:
	setp.gt.u32 	%p16, %r1, 63;
	bar.sync 	0;
	@%p16 bra 	$L__BB3_32;
	shl.b32 	%r46, %r4, 3;
	add.s32 	%r48, %r10, %r46;
	ld.shared.f32 	%f45, [%r48+-12];
	ld.shared.f32 	%f46, [%r48+-4];
	add.f32 	%f47, %f45, %f46;
	st.shared.f32 	[%r48+-4], %f47;
	st.shared.f32 	[%r48+-12], %f46;
$L__BB3_32:
	setp.gt.u32 	%p17, %r1, 127;
	bar.sync 	0;
	@%p17 bra 	$L__BB3_34;
	ld.shared.f32 	%f48, [%r5];
	ld.shared.f32 	%f49, [%r5+4];
	add.f32 	%f50, %f48, %f49;
	st.shared.f32 	[%r5+4], %f50;
	st.shared.f32 	[%r5], %f49;
$L__BB3_34:
	setp.ge.s32 	%p18, %r2, %r6;
	bar.sync 	0;
	@%p18 bra 	$L__BB3_36;
	ld.shared.f32 	%f51, [%r3];
	cvta.to.global.u64 	%rd6, %rd2;
	mul.wide.s32 	%rd7, %r2, 4;
	add.s64 	%rd8, %rd6, %rd7;
	st.global.f32 	[%rd8], %f51;
$L__BB3_36:
	ret;

}
	// .globl	_Z30exclusiveScanBlelloch2OutBlockILi256EfEvPKT0_S2_PS0_i
.visible .entry _Z30exclusiveScanBlelloch2OutBlockILi256EfEvPKT0_S2_PS0_i(
	.param .u64 .ptr .align 1 _Z30exclusiveScanBlelloch2OutBlockILi256EfEvPKT0_S2_PS0_i_param_0,
	.param .u64 .ptr .align 1 _Z30exclusiveScanBlelloch2OutBlockILi256EfEvPKT0_S2_PS0_i_param_1,
	.param .u64 .ptr .align 1 _Z30exclusiveScanBlelloch2OutBlockILi256EfEvPKT0_S2_PS0_i_param_2,
	.param .u32 _Z30exclusiveScanBlelloch2OutBlockILi256EfEvPKT0_S2_PS0_i_param_3
)
{
	.reg .pred 	%p<18>;
	.reg .b32 	%r<49>;
	.reg .b32 	%f<55>;
	.reg .b64 	%rd<12>;
	// demoted variable
	.shared .align 4 .b8 _ZZ30exclusiveScanBlelloch2OutBlockILi256EfEvPKT0_S2_PS0_iE5cache[1024];
	ld.param.u64 	%rd1, [_Z30exclusiveScanBlelloch2OutBlockILi256EfEvPKT0_S2_PS0_i_param_0];
	ld.param.u64 	%rd2, [_Z30exclusiveScanBlelloch2OutBlockILi256EfEvPKT0_S2_PS0_i_param_1];
	ld.param.u64 	%rd3, [_Z30exclusiveScanBlelloch2OutBlockILi256EfEvPKT0_S2_PS0_i_param_2];
	ld.param.u32 	%r6, [_Z30exclusiveScanBlelloch2OutBlockILi256EfEvPKT0_S2_PS0_i_param_3];
	mov.u32 	%r1, %tid.x;
	mov.u32 	%r7, %ntid.x;
	mad.lo.s32 	%r2, %r7, %r1, %r7;
	setp.gt.s32 	%p1, %r2, %r6;
	mov.f32 	%f54, 0f00000000;
	@%p1 bra 	$L__BB4_2;
	cvta.to.global.u64 	%rd4, %rd2;
	cvta.to.global.u64 	%rd5, %rd1;
	add.s32 	%r8, %r2, -1;
	mul.wide.u32 	%rd6, %r8, 4;
	add.s64 	%rd7, %rd4, %rd6;
	ld.global.f32 	%f4, [%rd7];
	add.s64 	%rd8, %rd5, %rd6;
	ld.global.f32 	%f5, [%rd8];
	add.f32 	%f54, %f4, %f5;
$L__BB4_2:
	shl.b32 	%r9, %r1, 2;
	mov.u32 	%r10, _ZZ30exclusiveScanBlelloch2OutBlockILi256EfEvPKT0_S2_PS0_iE5cache;
	add.s32 	%r3, %r10, %r9;
	st.shared.f32 	[%r3], %f54;
	bar.sync 	0;
	shl.b32 	%r11, %r1, 1;
	add.s32 	%r4, %r11, 2;
	setp.gt.u32 	%p2, %r1, 127;
	add.s32 	%r5, %r3, %r9;
	@%p2 bra 	$L__BB4_4;
	ld.shared.f32 	%f6, [%r5];
	ld.shared.f32 	%f7, [%r5+4];
	add.f32 	%f8, %f6, %f7;
	st.shared.f32 	[%r5+4], %f8;
$L__BB4_4:
	bar.sync 	0;
	setp.gt.u32 	%p3, %r1, 63;
	@%p3 bra 	$L__BB4_6;
	shl.b32 	%r12, %r4, 3;
	add.s32 	%r14, %r10, %r12;
	ld.shared.f32 	%f9, [%r14+-12];
	ld.shared.f32 	%f10, [%r14+-4];
	add.f32 	%f11, %f9, %f10;
	st.shared.f32 	[%r14+-4], %f11;
$L__BB4_6:
	bar.sync 	0;
	setp.gt.u32 	%p4, %r1, 31;
	@%p4 bra 	$L__BB4_8;
	shl.b32 	%r15, %r4, 4;
	add.s32 	%r17, %r10, %r15;
	ld.shared.f32 	%f12, [%r17+-20];
	ld.shared.f32 	%f13, [%r17+-4];
	add.f32 	%f14, %f12, %f13;
	st.shared.f32 	[%r17+-4], %f14;
$L__BB4_8:
	bar.sync 	0;
	setp.gt.u32 	%p5, %r1, 15;
	@%p5 bra 	$L__BB4_10;
	shl.b32 	%r18, %r4, 5;
	add.s32 	%r20, %r10, %r18;
	ld.shared.f32 	%f15, [%r20+-36];
	ld.shared.f32 	%f16, [%r20+-4];
	add.f32 	%f17, %f15, %f16;
	st.shared.f32 	[%r20+-4], %f17;
$L__BB4_10:
	bar.sync 	0;
	setp.gt.u32 	%p6, %r1, 7;
	@%p6 bra 	$L__BB4_12;
	shl.b32 	%r21, %r4, 6;
	add.s32 	%r23, %r10, %r21;
	ld.shared.f32 	%f18, [%r23+-68];
	ld.shared.f32 	%f19, [%r23+-4];
	add.f32 	%f20, %f18, %f19;
	st.shared.f32 	[%r23+-4], %f20;
$L__BB4_12:
	bar.sync 	0;
	setp.gt.u32 	%p7, %r1, 3;
	@%p7 bra 	$L__BB4_14;
	shl.b32 	%r24, %r4, 7;
	add.s32 	%r26, %r10, %r24;
	ld.shared.f32 	%f21, [%r26+-132];
	ld.shared.f32 	%f22, [%r26+-4];
	add.f32 	%f23, %f21, %f22;
	st.shared.f32 	[%r26+-4], %f23;
$L__BB4_14:
	bar.sync 	0;
	setp.gt.u32 	%p8, %r1, 1;
	@%p8 bra 	$L__BB4_16;
	shl.b32 	%r27, %r4, 8;
	add.s32 	%r29, %r10, %r27;
	ld.shared.f32 	%f24, [%r29+-260];
	ld.shared.f32 	%f25, [%r29+-4];
	add.f32 	%f26, %f24, %f25;
	st.shared.f32 	[%r29+-4], %f26;
$L__BB4_16:
	bar.sync 	0;
	setp.ne.s32 	%p9, %r1, 0;
	@%p9 bra 	$L__BB4_18;
	ld.shared.f32 	%f27, [_ZZ30exclusiveScanBlelloch2OutBlockILi256EfEvPKT0_S2_PS0_iE5cache+508];
	ld.shared.f32 	%f28, [_ZZ30exclusiveScanBlelloch2OutBlockILi256EfEvPKT0_S2_PS0_iE5cache+1020];
	add.f32 	%f29, %f27, %f28;
	st.shared.f32 	[_ZZ30exclusiveScanBlelloch2OutBlockILi256EfEvPKT0_S2_PS0_iE5cache+1020], %f29;
$L__BB4_18:
	setp.ne.s32 	%p10, %r1, 0;
	bar.sync 	0;
	@%p10 bra 	$L__BB4_20;
	ld.shared.f32 	%f30, [_ZZ30exclusiveScanBlelloch2OutBlockILi256EfEvPKT0_S2_PS0_iE5cache+508];
	add.f32 	%f31, %f30, 0f00000000;
	st.shared.f32 	[_ZZ30exclusiveScanBlelloch2OutBlockILi256EfEvPKT0_S2_PS0_iE5cache+1020], %f31;
	mov.b32 	%r30, 0;
	st.shared.u32 	[_ZZ30exclusiveScanBlelloch2OutBlockILi256EfEvPKT0_S2_PS0_iE5cache+508], %r30;
$L__BB4_20:
	setp.gt.u32 	%p11, %r1, 1;
	bar.sync 	0;
	@%p11 bra 	$L__BB4_22;
	shl.b32 	%r31, %r4, 8;
	add.s32 	%r33, %r10, %r31;
	ld.shared.f32 	%f32, [%r33+-260];
	ld.shared.f32 	%f33, [%r33+-4];
	add.f32 	%f34, %f32, %f33;
	st.shared.f32 	[%r33+-4], %f34;
	st.shared.f32 	[%r33+-260], %f33;
$L__BB4_22:
	setp.gt.u32 	%p12, %r1, 3;
	bar.sync 	0;
	@%p12 bra 	$L__BB4_24;
	shl.b32 	%r34, %r4, 7;
	add.s32 	%r36, %r10, %r34;
	ld.shared.f32 	%f35, [%r36+-132];
	ld.shared.f32 	%f36, [%r36+-4];
	add.f32 	%f37, %f35, %f36;
	st.shared.f32 	[%r36+-4], %f37;
	st.shared.f32 	[%r36+-132], %f36;
$L__BB4_24:
	setp.gt.u32 	%p13, %r1, 7;
	bar.sync 	0;
	@%p13 bra 	$L__BB4_26;
	shl.b32 	%r37, %r4, 6;
	add.s32 	%r39, %r10, %r37;
	ld.shared.f32 	%f38, [%r39+-68];
	ld.shared.f32 	%f39, [%r39+-4];
	add.f32 	%f40, %f38, %f39;
	st.shared.f32 	[%r39+-4], %f40;
	st.shared.f32 	[%r39+-68], %f39;
$L__BB4_26:
	setp.gt.u32 	%p14, %r1, 15;
	bar.sync 	0;
	@%p14 bra 	$L__BB4_28;
	shl.b32 	%r40, %r4, 5;
	add.s32 	%r42, %r10, %r40;
	ld.shared.f32 	%f41, [%r42+-36];
	ld.shared.f32 	%f42, [%r42+-4];
	add.f32 	%f43, %f41, %f42;
	st.shared.f32 	[%r42+-4], %f43;
	st.shared.f32 	[%r42+-36], %f42;
$L__BB4_28:
	setp.gt.u32 	%p15, %r1, 31;
	bar.sync 	0;
	@%p15 bra 	$L__BB4_30;
	shl.b32 	%r43, %r4, 4;
	add.s32 	%r45, %r10, %r43;
	ld.shared.f32 	%f44, [%r45+-20];
	ld.shared.f32 	%f45, [%r45+-4];
	add.f32 	%f46, %f44, %f45;
	st.shared.f32 	[%r45+-4], %f46;
	st.shared.f32 	[%r45+-20], %f45;
$L__BB4_30:
	setp.gt.u32 	%p16, %r1, 63;
	bar.sync 	0;
	@%p16 bra 	$L__BB4_32;
	shl.b32 	%r46, %r4, 3;
	add.s32 	%r48, %r10, %r46;
	ld.shared.f32 	%f47, [%r48+-12];
	ld.shared.f32 	%f48, [%r48+-4];
	add.f32 	%f49, %f47, %f48;
	st.shared.f32 	[%r48+-4], %f49;
	st.shared.f32 	[%r48+-12], %f48;
$L__BB4_32:
	setp.gt.u32 	%p17, %r1, 127;
	bar.sync 	0;
	@%p17 bra 	$L__BB4_34;
	ld.shared.f32 	%f50, [%r5];
	ld.shared.f32 	%f51, [%r5+4];
	add.f32 	%f52, %f50, %f51;
	st.shared.f32 	[%r5+4], %f52;
	st.shared.f32 	[%r5], %f51;
$L__BB4_34:
	bar.sync 	0;
	cvta.to.global.u64 	%rd9, %rd3;
	ld.shared.f32 	%f53, [%r3];
	mul.wide.u32 	%rd10, %r1, 4;
	add.s64 	%rd11, %rd9, %rd10;
	st.global.f32 	[%rd11], %f53;
	ret;

}


// ===== COMPILED SASS (sm_100) =====

	.target	sm_100

	.elftype	@"ET_EXEC"


//--------------------- .note.nv.tkinfo           --------------------------
	.section	.note.nv.tkinfo,"",@"SHT_NOTE"
	.sectionflags	@"SHF_NOTE_NV_TKINFO"
	.tkinfo
        /*0018*/ 	.word	0x00000002
        /*0030*/ 	.string	""
        /*0030*/ 	.string	"ptxas"
        /*0030*/ 	.string	"Cuda compilation tools, release 13.0, V13.0.88"
        /*0030*/ 	.string	"Build cuda_13.0.r13.0/compiler.36424714_0"
        /*0030*/ 	.string	"-arch sm_100 -m 64 "



//--------------------- .note.nv.cuinfo           --------------------------
	.section	.note.nv.cuinfo,"",@"SHT_NOTE"
	.sectionflags	@"SHF_NOTE_NV_CUINFO"
        /*0018*/ 	.short	0x0002
        /*001a*/ 	.short	0x0064
        /*001c*/ 	.short	0x0082
	.zero		2


//--------------------- .nv.info                  --------------------------
	.section	.nv.info,"",@"SHT_CUDA_INFO"
	.align	4


	//----- nvinfo : EIATTR_REGCOUNT
	.align		4
        /*0000*/ 	.byte	0x04, 0x2f
        /*0002*/ 	.short	(.L_1 - .L_0)
	.align		4
.L_0:
        /*0004*/ 	.word	index@(_Z33inclusiveScanHillisSteele1InBlockILi256EfEvPKT0_PS0_i)
        /*0008*/ 	.word	0x0000000c


	//----- nvinfo : EIATTR_FRAME_SIZE
	.align		4
.L_1:
        /*000c*/ 	.byte	0x04, 0x11
        /*000e*/ 	.short	(.L_3 - .L_2)
	.align		4
.L_2:
        /*0010*/ 	.word	index@(_Z33inclusiveScanHillisSteele1InBlockILi256EfEvPKT0_PS0_i)
        /*0014*/ 	.word	0x00000000


	//----- nvinfo : EIATTR_REGCOUNT
	.align		4
.L_3:
        /*0018*/ 	.byte	0x04, 0x2f
        /*001a*/ 	.short	(.L_5 - .L_4)
	.align		4
.L_4:
        /*001c*/ 	.word	index@(_Z34inclusiveScanHillisSteele2OutBlockILi256EfEvPT0_S1_i)
        /*0020*/ 	.word	0x0000000c


	//----- nvinfo : EIATTR_FRAME_SIZE
	.align		4
.L_5:
        /*0024*/ 	.byte	0x04, 0x11
        /*0026*/ 	.short	(.L_7 - .L_6)
	.align		4
.L_6:
        /*0028*/ 	.word	index@(_Z34inclusiveScanHillisSteele2OutBlockILi256EfEvPT0_S1_i)
        /*002c*/ 	.word	0x00000000


	//----- nvinfo : EIATTR_REGCOUNT
	.align		4
.L_7:
        /*0030*/ 	.byte	0x04, 0x2f
        /*0032*/ 	.short	(.L_9 - .L_8)
	.align		4
.L_8:
        /*0034*/ 	.word	index@(_Z31inclusiveScanHillisSteele3MergeILi256EfEvPT0_S1_i)
        /*0038*/ 	.word	0x0000000a


	//----- nvinfo : EIATTR_FRAME_SIZE
	.align		4
.L_9:
        /*003c*/ 	.byte	0x04, 0x11
        /*003e*/ 	.short	(.L_11 - .L_10)
	.align		4
.L_10:
        /*0040*/ 	.word	index@(_Z31inclusiveScanHillisSteele3MergeILi256EfEvPT0_S1_i)
        /*0044*/ 	.word	0x00000000


	//----- nvinfo : EIATTR_REGCOUNT
	.align		4
.L_11:
        /*0048*/ 	.byte	0x04, 0x2f
        /*004a*/ 	.short	(.L_13 - .L_12)
	.align		4
.L_12:
        /*004c*/ 	.word	index@(_Z29exclusiveScanBlelloch1InBlockILi256EfEvPKT0_PS0_i)
        /*0050*/ 	.word	0x00000010


	//----- nvinfo : EIATTR_FRAME_SIZE
	.align		4
.L_13:
        /*0054*/ 	.byte	0x04, 0x11
        /*0056*/ 	.short	(.L_15 - .L_14)
	.align		4
.L_14:
        /*0058*/ 	.word	index@(_Z29exclusiveScanBlelloch1InBlockILi256EfEvPKT0_PS0_i)
        /*005c*/ 	.word	0x00000000


	//----- nvinfo : EIATTR_REGCOUNT
	.align		4
.L_15:
        /*0060*/ 	.byte	0x04, 0x2f
        /*0062*/ 	.short	(.L_17 - .L_16)
	.align		4
.L_16:
        /*0064*/ 	.word	index@(_Z30exclusiveScanBlelloch2OutBlockILi256EfEvPKT0_S2_PS0_i)
        /*0068*/ 	.word	0x0000000f


	//----- nvinfo : EIATTR_FRAME_SIZE
	.align		4
.L_17:
        /*006c*/ 	.byte	0x04, 0x11
        /*006e*/ 	.short	(.L_19 - .L_18)
	.align		4
.L_18:
        /*0070*/ 	.word	index@(_Z30exclusiveScanBlelloch2OutBlockILi256EfEvPKT0_S2_PS0_i)
        /*0074*/ 	.word	0x00000000


	//----- nvinfo : EIATTR_MIN_STACK_SIZE
	.align		4
.L_19:
        /*0078*/ 	.byte	0x04, 0x12
        /*007a*/ 	.short	(.L_21 - .L_20)
	.align		4
.L_20:
        /*007c*/ 	.word	index@(_Z30exclusiveScanBlelloch2OutBlockILi256EfEvPKT0_S2_PS0_i)
        /*0080*/ 	.word	0x00000000


	//----- nvinfo : EIATTR_MIN_STACK_SIZE
	.align		4
.L_21:
        /*0084*/ 	.byte	0x04, 0x12
        /*0086*/ 	.short	(.L_23 - .L_22)
	.align		4
.L_22:
        /*0088*/ 	.word	index@(_Z29exclusiveScanBlelloch1InBlockILi256EfEvPKT0_PS0_i)
        /*008c*/ 	.word	0x00000000


	//----- nvinfo : EIATTR_MIN_STACK_SIZE
	.align		4
.L_23:
        /*0090*/ 	.byte	0x04, 0x12
        /*0092*/ 	.short	(.L_25 - .L_24)
	.align		4
.L_24:
        /*0094*/ 	.word	index@(_Z31inclusiveScanHillisSteele3MergeILi256EfEvPT0_S1_i)
        /*0098*/ 	.word	0x00000000


	//----- nvinfo : EIATTR_MIN_STACK_SIZE
	.align		4
.L_25:
        /*009c*/ 	.byte	0x04, 0x12
        /*009e*/ 	.short	(.L_27 - .L_26)
	.align		4
.L_26:
        /*00a0*/ 	.word	index@(_Z34inclusiveScanHillisSteele2OutBlockILi256EfEvPT0_S1_i)
        /*00a4*/ 	.word	0x00000000


	//----- nvinfo : EIATTR_MIN_STACK_SIZE
	.align		4
.L_27:
        /*00a8*/ 	.byte	0x04, 0x12
        /*00aa*/ 	.short	(.L_29 - .L_28)
	.align		4
.L_28:
        /*00ac*/ 	.word	index@(_Z33inclusiveScanHillisSteele1InBlockILi256EfEvPKT0_PS0_i)
        /*00b0*/ 	.word	0x00000000
.L_29:


//--------------------- .nv.compat                --------------------------
	.section	.nv.compat,"",@"SHT_CUDA_COMPAT_INFO"
	.align	4
        /*0000*/ 	.byte	0x02, 0x09, 0x00, 0x00, 0x02, 0x02, 0x01, 0x00, 0x02, 0x05, 0x05, 0x00, 0x03, 0x07, 0x01, 0x01
        /*0010*/ 	.byte	0x02, 0x03, 0x00, 0x00, 0x02, 0x06, 0x01, 0x00, 0x04, 0x0b, 0x08, 0x00, 0x09, 0x00, 0x00, 0x00
        /*0020*/ 	.byte	0x00, 0x00, 0x00, 0x00


//--------------------- .nv.info._Z30exclusiveScanBlelloch2OutBlockILi256EfEvPKT0_S2_PS0_i --------------------------
	.section	.nv.info._Z30exclusiveScanBlelloch2OutBlockILi256EfEvPKT0_S2_PS0_i,"",@"SHT_CUDA_INFO"
	.sectionflags	@""
	.align	4


	//----- nvinfo : EIATTR_CUDA_API_VERSION
	.align		4
        /*0000*/ 	.byte	0x04, 0x37
        /*0002*/ 	.short	(.L_31 - .L_30)
.L_30:
        /*0004*/ 	.word	0x00000082


	//----- nvinfo : EIATTR_KPARAM_INFO
	.align		4
.L_31:
        /*0008*/ 	.byte	0x04, 0x17
        /*000a*/ 	.short	(.L_33 - .L_32)
.L_32:
        /*000c*/ 	.word	0x00000000
        /*0010*/ 	.short	0x0003
        /*0012*/ 	.short	0x0018
        /*0014*/ 	.byte	0x00, 0xf0, 0x11, 0x00


	//----- nvinfo : EIATTR_KPARAM_INFO
	.align		4
.L_33:
        /*0018*/ 	.byte	0x04, 0x17
        /*001a*/ 	.short	(.L_35 - .L_34)
.L_34:
        /*001c*/ 	.word	0x00000000
        /*0020*/ 	.short	0x0002
        /*0022*/ 	.short	0x0010
        /*0024*/ 	.byte	0x00, 0xf5, 0x21, 0x00


	//----- nvinfo : EIATTR_KPARAM_INFO
	.align		4
.L_35:
        /*0028*/ 	.byte	0x04, 0x17
        /*002a*/ 	.short	(.L_37 - .L_36)
.L_36:
        /*002c*/ 	.word	0x00000000
        /*0030*/ 	.short	0x0001
        /*0032*/ 	.short	0x0008
        /*0034*/ 	.byte	0x00, 0xf5, 0x21, 0x00


	//----- nvinfo : EIATTR_KPARAM_INFO
	.align		4
.L_37:
        /*0038*/ 	.byte	0x04, 0x17
        /*003a*/ 	.short	(.L_39 - .L_38)
.L_38:
        /*003c*/ 	.word	0x00000000
        /*0040*/ 	.short	0x0000
        /*0042*/ 	.short	0x0000
        /*0044*/ 	.byte	0x00, 0xf5, 0x21, 0x00


	//----- nvinfo : EIATTR_SPARSE_MMA_MASK
	.align		4
.L_39:
        /*0048*/ 	.byte	0x03, 0x50
        /*004a*/ 	.short	0x0000


	//----- nvinfo : EIATTR_MAXREG_COUNT
	.align		4
        /*004c*/ 	.byte	0x03, 0x1b
        /*004e*/ 	.short	0x00ff


	//----- nvinfo : EIATTR_NUM_BARRIERS
	.align		4
        /*0050*/ 	.byte	0x02, 0x4c
        /*0052*/ 	.byte	0x01
	.zero		1


	//----- nvinfo : EIATTR_MERCURY_ISA_VERSION
	.align		4
        /*0054*/ 	.byte	0x03, 0x5f
        /*0056*/ 	.short	0x0101


	//----- nvinfo : EIATTR_VRC_CTA_INIT_COUNT
	.align		4
        /*0058*/ 	.byte	0x02, 0x4a
	.zero		1
	.zero		1


	//----- nvinfo : EIATTR_EXIT_INSTR_OFFSETS
	.align		4
        /*005c*/ 	.byte	0x04, 0x1c
        /*005e*/ 	.short	(.L_41 - .L_40)


	//   ....[0]....
.L_40:
        /*0060*/ 	.word	0x00000880


	//----- nvinfo : EIATTR_CBANK_PARAM_SIZE
	.align		4
.L_41:
        /*0064*/ 	.byte	0x03, 0x19
        /*0066*/ 	.short	0x001c


	//----- nvinfo : EIATTR_PARAM_CBANK
	.align		4
        /*0068*/ 	.byte	0x04, 0x0a
        /*006a*/ 	.short	(.L_43 - .L_42)
	.align		4
.L_42:
        /*006c*/ 	.word	index@(.nv.constant0._Z30exclusiveScanBlelloch2OutBlockILi256EfEvPKT0_S2_PS0_i)
        /*0070*/ 	.short	0x0380
        /*0072*/ 	.short	0x001c


	//----- nvinfo : EIATTR_SW_WAR
	.align		4
.L_43:
        /*0074*/ 	.byte	0x04, 0x36
        /*0076*/ 	.short	(.L_45 - .L_44)
.L_44:
        /*0078*/ 	.word	0x00000008
.L_45:


//--------------------- .nv.info._Z29exclusiveScanBlelloch1InBlockILi256EfEvPKT0_PS0_i --------------------------
	.section	.nv.info._Z29exclusiveScanBlelloch1InBlockILi256EfEvPKT0_PS0_i,"",@"SHT_CUDA_INFO"
	.sectionflags	@""
	.align	4


	//----- nvinfo : EIATTR_CUDA_API_VERSION
	.align		4
        /*0000*/ 	.byte	0x04, 0x37
        /*0002*/ 	.short	(.L_47 - .L_46)
.L_46:
        /*0004*/ 	.word	0x00000082


	//----- nvinfo : EIATTR_KPARAM_INFO
	.align		4
.L_47:
        /*0008*/ 	.byte	0x04, 0x17
        /*000a*/ 	.short	(.L_49 - .L_48)
.L_48:
        /*000c*/ 	.word	0x00000000
        /*0010*/ 	.short	0x0002
        /*0012*/ 	.short	0x0010
        /*0014*/ 	.byte	0x00, 0xf0, 0x11, 0x00


	//----- nvinfo : EIATTR_KPARAM_INFO
	.align		4
.L_49:
        /*0018*/ 	.byte	0x04, 0x17
        /*001a*/ 	.short	(.L_51 - .L_50)
.L_50:
        /*001c*/ 	.word	0x00000000
        /*0020*/ 	.short	0x0001
        /*0022*/ 	.short	0x0008
        /*0024*/ 	.byte	0x00, 0xf5, 0x21, 0x00


	//----- nvinfo : EIATTR_KPARAM_INFO
	.align		4
.L_51:
        /*0028*/ 	.byte	0x04, 0x17
        /*002a*/ 	.short	(.L_53 - .L_52)
.L_52:
        /*002c*/ 	.word	0x00000000
        /*0030*/ 	.short	0x0000
        /*0032*/ 	.short	0x0000
        /*0034*/ 	.byte	0x00, 0xf5, 0x21, 0x00


	//----- nvinfo : EIATTR_SPARSE_MMA_MASK
	.align		4
.L_53:
        /*0038*/ 	.byte	0x03, 0x50
        /*003a*/ 	.short	0x0000


	//----- nvinfo : EIATTR_MAXREG_COUNT
	.align		4
        /*003c*/ 	.byte	0x03, 0x1b
        /*003e*/ 	.short	0x00ff


	//----- nvinfo : EIATTR_NUM_BARRIERS
	.align		4
        /*0040*/ 	.byte	0x02, 0x4c
        /*0042*/ 	.byte	0x01
	.zero		1


	//----- nvinfo : EIATTR_MERCURY_ISA_VERSION
	.align		4
        /*0044*/ 	.byte	0x03, 0x5f
        /*0046*/ 	.short	0x0101


	//----- nvinfo : EIATTR_VRC_CTA_INIT_COUNT
	.align		4
        /*0048*/ 	.byte	0x02, 0x4a
	.zero		1
	.zero		1


	//----- nvinfo : EIATTR_EXIT_INSTR_OFFSETS
	.align		4
        /*004c*/ 	.byte	0x04, 0x1c
        /*004e*/ 	.short	(.L_55 - .L_54)


	//   ....[0]....
.L_54:
        /*0050*/ 	.word	0x00000810


	//   ....[1]....
        /*0054*/ 	.word	0x00000860


	//----- nvinfo : EIATTR_CBANK_PARAM_SIZE
	.align		4
.L_55:
        /*0058*/ 	.byte	0x03, 0x19
        /*005a*/ 	.short	0x0014


	//----- nvinfo : EIATTR_PARAM_CBANK
	.align		4
        /*005c*/ 	.byte	0x04, 0x0a
        /*005e*/ 	.short	(.L_57 - .L_56)
	.align		4
.L_56:
        /*0060*/ 	.word	index@(.nv.constant0._Z29exclusiveScanBlelloch1InBlockILi256EfEvPKT0_PS0_i)
        /*0064*/ 	.short	0x0380
        /*0066*/ 	.short	0x0014


	//----- nvinfo : EIATTR_SW_WAR
	.align		4
.L_57:
        /*0068*/ 	.byte	0x04, 0x36
        /*006a*/ 	.short	(.L_59 - .L_58)
.L_58:
        /*006c*/ 	.word	0x00000008
.L_59:


//--------------------- .nv.info._Z31inclusiveScanHillisSteele3MergeILi256EfEvPT0_S1_i --------------------------
	.section	.nv.info._Z31inclusiveScanHillisSteele3MergeILi256EfEvPT0_S1_i,"",@"SHT_CUDA_INFO"
	.sectionflags	@""
	.align	4


	//----- nvinfo : EIATTR_CUDA_API_VERSION
	.align		4
        /*0000*/ 	.byte	0x04, 0x37
        /*0002*/ 	.short	(.L_61 - .L_60)
.L_60:
        /*0004*/ 	.word	0x00000082


	//----- nvinfo : EIATTR_KPARAM_INFO
	.align		4
.L_61:
        /*0008*/ 	.byte	0x04, 0x17
        /*000a*/ 	.short	(.L_63 - .L_62)
.L_62:
        /*000c*/ 	.word	0x00000000
        /*0010*/ 	.short	0x0002
        /*0012*/ 	.short	0x0010
        /*0014*/ 	.byte	0x00, 0xf0, 0x11, 0x00


	//----- nvinfo : EIATTR_KPARAM_INFO
	.align		4
.L_63:
        /*0018*/ 	.byte	0x04, 0x17
        /*001a*/ 	.short	(.L_65 - .L_64)
.L_64:
        /*001c*/ 	.word	0x00000000
        /*0020*/ 	.short	0x0001
        /*0022*/ 	.short	0x0008
        /*0024*/ 	.byte	0x00, 0xf5, 0x21, 0x00


	//----- nvinfo : EIATTR_KPARAM_INFO
	.align		4
.L_65:
        /*0028*/ 	.byte	0x04, 0x17
        /*002a*/ 	.short	(.L_67 - .L_66)
.L_66:
        /*002c*/ 	.word	0x00000000
        /*0030*/ 	.short	0x0000
        /*0032*/ 	.short	0x0000
        /*0034*/ 	.byte	0x00, 0xf5, 0x21, 0x00


	//----- nvinfo : EIATTR_SPARSE_MMA_MASK
	.align		4
.L_67:
        /*0038*/ 	.byte	0x03, 0x50
        /*003a*/ 	.short	0x0000


	//----- nvinfo : EIATTR_MAXREG_COUNT
	.align		4
        /*003c*/ 	.byte	0x03, 0x1b
        /*003e*/ 	.short	0x00ff


	//----- nvinfo : EIATTR_NUM_BARRIERS
	.align		4
        /*0040*/ 	.byte	0x02, 0x4c
        /*0042*/ 	.byte	0x01
	.zero		1


	//----- nvinfo : EIATTR_MERCURY_ISA_VERSION
	.align		4
        /*0044*/ 	.byte	0x03, 0x5f
        /*0046*/ 	.short	0x0101


	//----- nvinfo : EIATTR_VRC_CTA_INIT_COUNT
	.align		4
        /*0048*/ 	.byte	0x02, 0x4a
	.zero		1
	.zero		1


	//----- nvinfo : EIATTR_EXIT_INSTR_OFFSETS
	.align		4
        /*004c*/ 	.byte	0x04, 0x1c
        /*004e*/ 	.short	(.L_69 - .L_68)


	//   ....[0]....
.L_68:
        /*0050*/ 	.word	0x00000110


	//   ....[1]....
        /*0054*/ 	.word	0x000001b0


	//----- nvinfo : EIATTR_CBANK_PARAM_SIZE
	.align		4
.L_69:
        /*0058*/ 	.byte	0x03, 0x19
        /*005a*/ 	.short	0x0014


	//----- nvinfo : EIATTR_PARAM_CBANK
	.align		4
        /*005c*/ 	.byte	0x04, 0x0a
        /*005e*/ 	.short	(.L_71 - .L_70)
	.align		4
.L_70:
        /*0060*/ 	.word	index@(.nv.constant0._Z31inclusiveScanHillisSteele3MergeILi256EfEvPT0_S1_i)
        /*0064*/ 	.short	0x0380
        /*0066*/ 	.short	0x0014


	//----- nvinfo : EIATTR_SW_WAR
	.align		4
.L_71:
        /*0068*/ 	.byte	0x04, 0x36
        /*006a*/ 	.short	(.L_73 - .L_72)
.L_72:
        /*006c*/ 	.word	0x00000008
.L_73:


//--------------------- .nv.info._Z34inclusiveScanHillisSteele2OutBlockILi256EfEvPT0_S1_i --------------------------
	.section	.nv.info._Z34inclusiveScanHillisSteele2OutBlockILi256EfEvPT0_S1_i,"",@"SHT_CUDA_INFO"
	.sectionflags	@""
	.align	4


	//----- nvinfo : EIATTR_CUDA_API_VERSION
	.align		4
        /*0000*/ 	.byte	0x04, 0x37
        /*0002*/ 	.short	(.L_75 - .L_74)
.L_74:
        /*0004*/ 	.word	0x00000082


	//----- nvinfo : EIATTR_KPARAM_INFO
	.align		4
.L_75:
        /*0008*/ 	.byte	0x04, 0x17
        /*000a*/ 	.short	(.L_77 - .L_76)
.L_76:
        /*000c*/ 	.word	0x00000000
        /*0010*/ 	.short	0x0002
        /*0012*/ 	.short	0x0010
        /*0014*/ 	.byte	0x00, 0xf0, 0x11, 0x00


	//----- nvinfo : EIATTR_KPARAM_INFO
	.align		4
.L_77:
        /*0018*/ 	.byte	0x04, 0x17
        /*001a*/ 	.short	(.L_79 - .L_78)
.L_78:
        /*001c*/ 	.word	0x00000000
        /*0020*/ 	.short	0x0001
        /*0022*/ 	.short	0x0008
        /*0024*/ 	.byte	0x00, 0xf5, 0x21, 0x00


	//----- nvinfo : EIATTR_KPARAM_INFO
	.align		4
.L_79:
        /*0028*/ 	.byte	0x04, 0x17
        /*002a*/ 	.short	(.L_81 - .L_80)
.L_80:
        /*002c*/ 	.word	0x00000000
        /*0030*/ 	.short	0x0000
        /*0032*/ 	.short	0x0000
        /*0034*/ 	.byte	0x00, 0xf5, 0x21, 0x00


	//----- nvinfo : EIATTR_SPARSE_MMA_MASK
	.align		4
.L_81:
        /*0038*/ 	.byte	0x03, 0x50
        /*003a*/ 	.short	0x0000


	//----- nvinfo : EIATTR_MAXREG_COUNT
	.align		4
        /*003c*/ 	.byte	0x03, 0x1b
        /*003e*/ 	.short	0x00ff


	//----- nvinfo : EIATTR_NUM_BARRIERS
	.align		4
        /*0040*/ 	.byte	0x02, 0x4c
        /*0042*/ 	.byte	0x01
	.zero		1


	//----- nvinfo : EIATTR_MERCURY_ISA_VERSION
	.align		4
        /*0044*/ 	.byte	0x03, 0x5f
        /*0046*/ 	.short	0x0101


	//----- nvinfo : EIATTR_VRC_CTA_INIT_COUNT
	.align		4
        /*0048*/ 	.byte	0x02, 0x4a
	.zero		1
	.zero		1


	//----- nvinfo : EIATTR_EXIT_INSTR_OFFSETS
	.align		4
        /*004c*/ 	.byte	0x04, 0x1c
        /*004e*/ 	.short	(.L_83 - .L_82)


	//   ....[0]....
.L_82:
        /*0050*/ 	.word	0x000003f0


	//----- nvinfo : EIATTR_CBANK_PARAM_SIZE
	.align		4
.L_83:
        /*0054*/ 	.byte	0x03, 0x19
        /*0056*/ 	.short	0x0014


	//----- nvinfo : EIATTR_PARAM_CBANK
	.align		4
        /*0058*/ 	.byte	0x04, 0x0a
        /*005a*/ 	.short	(.L_85 - .L_84)
	.align		4
.L_84:
        /*005c*/ 	.word	index@(.nv.constant0._Z34inclusiveScanHillisSteele2OutBlockILi256EfEvPT0_S1_i)
        /*0060*/ 	.short	0x0380
        /*0062*/ 	.short	0x0014


	//----- nvinfo : EIATTR_SW_WAR
	.align		4
.L_85:
        /*0064*/ 	.byte	0x04, 0x36
        /*0066*/ 	.short	(.L_87 - .L_86)
.L_86:
        /*0068*/ 	.word	0x00000008
.L_87:


//--------------------- .nv.info._Z33inclusiveScanHillisSteele1InBlockILi256EfEvPKT0_PS0_i --------------------------
	.section	.nv.info._Z33inclusiveScanHillisSteele1InBlockILi256EfEvPKT0_PS0_i,"",@"SHT_CUDA_INFO"
	.sectionflags	@""
	.align	4


	//----- nvinfo : EIATTR_CUDA_API_VERSION
	.align		4
        /*0000*/ 	.byte	0x04, 0x37
        /*0002*/ 	.short	(.L_89 - .L_88)
.L_88:
        /*0004*/ 	.word	0x00000082


	//----- nvinfo : EIATTR_KPARAM_INFO
	.align		4
.L_89:
        /*0008*/ 	.byte	0x04, 0x17
        /*000a*/ 	.short	(.L_91 - .L_90)
.L_90:
        /*000c*/ 	.word	0x00000000
        /*0010*/ 	.short	0x0002
        /*0012*/ 	.short	0x0010
        /*0014*/ 	.byte	0x00, 0xf0, 0x11, 0x00


	//----- nvinfo : EIATTR_KPARAM_INFO
	.align		4
.L_91:
        /*0018*/ 	.byte	0x04, 0x17
        /*001a*/ 	.short	(.L_93 - .L_92)
.L_92:
        /*001c*/ 	.word	0x00000000
        /*0020*/ 	.short	0x0001
        /*0022*/ 	.short	0x0008
        /*0024*/ 	.byte	0x00, 0xf5, 0x21, 0x00


	//----- nvinfo : EIATTR_KPARAM_INFO
	.align		4
.L_93:
        /*0028*/ 	.byte	0x04, 0x17
        /*002a*/ 	.short	(.L_95 - .L_94)
.L_94:
        /*002c*/ 	.word	0x00000000
        /*0030*/ 	.short	0x0000
        /*0032*/ 	.short	0x0000
        /*0034*/ 	.byte	0x00, 0xf5, 0x21, 0x00


	//----- nvinfo : EIATTR_SPARSE_MMA_MASK
	.align		4
.L_95:
        /*0038*/ 	.byte	0x03, 0x50
        /*003a*/ 	.short	0x0000


	//----- nvinfo : EIATTR_MAXREG_COUNT
	.align		4
        /*003c*/ 	.byte	0x03, 0x1b
        /*003e*/ 	.short	0x00ff


	//----- nvinfo : EIATTR_NUM_BARRIERS
	.align		4
        /*0040*/ 	.byte	0x02, 0x4c
        /*0042*/ 	.byte	0x01
	.zero		1


	//----- nvinfo : EIATTR_MERCURY_ISA_VERSION
	.align		4
        /*0044*/ 	.byte	0x03, 0x5f
        /*0046*/ 	.short	0x0101


	//----- nvinfo : EIATTR_VRC_CTA_INIT_COUNT
	.align		4
        /*0048*/ 	.byte	0x02, 0x4a
	.zero		1
	.zero		1


	//----- nvinfo : EIATTR_EXIT_INSTR_OFFSETS
	.align		4
        /*004c*/ 	.byte	0x04, 0x1c
        /*004e*/ 	.short	(.L_97 - .L_96)


	//   ....[0]....
.L_96:
        /*0050*/ 	.word	0x000003b0


	//   ....[1]....
        /*0054*/ 	.word	0x000003f0


	//----- nvinfo : EIATTR_CBANK_PARAM_SIZE
	.align		4
.L_97:
        /*0058*/ 	.byte	0x03, 0x19
        /*005a*/ 	.short	0x0014


	//----- nvinfo : EIATTR_PARAM_CBANK
	.align		4
        /*005c*/ 	.byte	0x04, 0x0a
        /*005e*/ 	.short	(.L_99 - .L_98)
	.align		4
.L_98:
        /*0060*/ 	.word	index@(.nv.constant0._Z33inclusiveScanHillisSteele1InBlockILi256EfEvPKT0_PS0_i)
        /*0064*/ 	.short	0x0380
        /*0066*/ 	.short	0x0014


	//----- nvinfo : EIATTR_SW_WAR
	.align		4
.L_99:
        /*0068*/ 	.byte	0x04, 0x36
        /*006a*/ 	.short	(.L_101 - .L_100)
.L_100:
        /*006c*/ 	.word	0x00000008
.L_101:


//--------------------- .nv.callgraph             --------------------------
	.section	.nv.callgraph,"",@"SHT_CUDA_CALLGRAPH"
	.align	4
	.sectionentsize	8
	.align		4
        /*0000*/ 	.word	0x00000000
	.align		4
        /*0004*/ 	.word	0xffffffff
	.align		4
        /*0008*/ 	.word	0x00000000
	.align		4
        /*000c*/ 	.word	0xfffffffe
	.align		4
        /*0010*/ 	.word	0x00000000
	.align		4
        /*0014*/ 	.word	0xfffffffd
	.align		4
        /*0018*/ 	.word	0x00000000
	.align		4
        /*001c*/ 	.word	0xfffffffc


//--------------------- .text._Z30exclusiveScanBlelloch2OutBlockILi256EfEvPKT0_S2_PS0_i --------------------------
	.section	.text._Z30exclusiveScanBlelloch2OutBlockILi256EfEvPKT0_S2_PS0_i,"ax",@progbits
	.align	128
        .global         _Z30exclusiveScanBlelloch2OutBlockILi256EfEvPKT0_S2_PS0_i
        .type           _Z30exclusiveScanBlelloch2OutBlockILi256EfEvPKT0_S2_PS0_i,@function
        .size           _Z30exclusiveScanBlelloch2OutBlockILi256EfEvPKT0_S2_PS0_i,(.L_x_5 - _Z30exclusiveScanBlelloch2OutBlockILi256EfEvPKT0_S2_PS0_i)
        .other          _Z30exclusiveScanBlelloch2OutBlockILi256EfEvPKT0_S2_PS0_i,@"STO_CUDA_ENTRY STV_DEFAULT"
_Z30exclusiveScanBlelloch2OutBlockILi256EfEvPKT0_S2_PS0_i:
.text._Z30exclusiveScanBlelloch2OutBlockILi256EfEvPKT0_S2_PS0_i:
[----:B------:R-:W-:Y:S01]  /*0000*/  LDC R1, c[0x0][0x37c] ;  /* 0x0000df00ff017b82 */ /* 0x000fe20000000800 */
[----:B------:R-:W0:Y:S07]  /*0010*/  S2R R0, SR_TID.X ;  /* 0x0000000000007919 */ /* 0x000e2e0000002100 */
[----:B------:R-:W0:Y:S01]  /*0020*/  LDC R3, c[0x0][0x360] ;  /* 0x0000d800ff037b82 */ /* 0x000e220000000800 */
[----:B------:R-:W1:Y:S01]  /*0030*/  LDCU UR4, c[0x0][0x398] ;  /* 0x00007300ff0477ac */ /* 0x000e620008000800 */
[----:B------:R-:W2:Y:S06]  /*0040*/  LDCU.64 UR6, c[0x0][0x358] ;  /* 0x00006b00ff0677ac */ /* 0x000eac0008000a00 */
[----:B------:R-:W3:Y:S08]  /*0050*/  LDC.64 R4, c[0x0][0x388] ;  /* 0x0000e200ff047b82 */ /* 0x000ef00000000a00 */
[----:B------:R-:W4:Y:S01]  /*0060*/  LDC.64 R6, c[0x0][0x380] ;  /* 0x0000e000ff067b82 */ /* 0x000f220000000a00 */
[----:B0-----:R-:W-:-:S05]  /*0070*/  IMAD R2, R0, R3, R3 ;  /* 0x0000000300027224 */ /* 0x001fca00078e0203 */
[----:B-1----:R-:W-:-:S13]  /*0080*/  ISETP.GT.AND P1, PT, R2, UR4, PT ;  /* 0x0000000402007c0c */ /* 0x002fda000bf24270 */
[----:B------:R-:W-:-:S04]  /*0090*/  @!P1 VIADD R3, R2, 0xffffffff ;  /* 0xffffffff02039836 */ /* 0x000fc80000000000 */
[----:B---3--:R-:W-:-:S04]  /*00a0*/  @!P1 IMAD.WIDE.U32 R4, R3, 0x4, R4 ;  /* 0x0000000403049825 */ /* 0x008fc800078e0004 */
[----:B----4-:R-:W-:Y:S02]  /*00b0*/  @!P1 IMAD.WIDE.U32 R6, R3, 0x4, R6 ;  /* 0x0000000403069825 */ /* 0x010fe400078e0006 */
[----:B--2---:R-:W2:Y:S04]  /*00c0*/  @!P1 LDG.E R4, desc[UR6][R4.64] ;  /* 0x0000000604049981 */ /* 0x004ea8000c1e1900 */
[----:B------:R-:W2:Y:S01]  /*00d0*/  @!P1 LDG.E R7, desc[UR6][R6.64] ;  /* 0x0000000606079981 */ /* 0x000ea2000c1e1900 */
[----:B------:R-:W0:Y:S01]  /*00e0*/  S2UR UR5, SR_CgaCtaId ;  /* 0x00000000000579c3 */ /* 0x000e220000008800 */
[----:B------:R-:W-:Y:S01]  /*00f0*/  UMOV UR4, 0x400 ;  /* 0x0000040000047882 */ /* 0x000fe20000000000 */
[----:B------:R-:W-:Y:S01]  /*0100*/  IMAD.MOV.U32 R8, RZ, RZ, RZ ;  /* 0x000000ffff087224 */ /* 0x000fe200078e00ff */
[----:B------:R-:W-:-:S02]  /*0110*/  ISETP.GT.U32.AND P0, PT, R0, 0x7f, PT ;  /* 0x0000007f0000780c */ /* 0x000fc40003f04070 */
[C---:B------:R-:W-:Y:S02]  /*0120*/  ISETP.GT.U32.AND P2, PT, R0.reuse, 0x1f, PT ;  /* 0x0000001f0000780c */ /* 0x040fe40003f44070 */
[C---:B------:R-:W-:Y:S02]  /*0130*/  ISETP.GT.U32.AND P3, PT, R0.reuse, 0xf, PT ;  /* 0x0000000f0000780c */ /* 0x040fe40003f64070 */
[C---:B------:R-:W-:Y:S02]  /*0140*/  ISETP.GT.U32.AND P4, PT, R0.reuse, 0x7, PT ;  /* 0x000000070000780c */ /* 0x040fe40003f84070 */
[C---:B------:R-:W-:Y:S02]  /*0150*/  ISETP.GT.U32.AND P5, PT, R0.reuse, 0x3, PT ;  /* 0x000000030000780c */ /* 0x040fe40003fa4070 */
[----:B------:R-:W-:Y:S02]  /*0160*/  ISETP.GT.U32.AND P6, PT, R0, 0x1, PT ;  /* 0x000000010000780c */ /* 0x000fe40003fc4070 */
[----:B------:R-:W-:Y:S01]  /*0170*/  P2R R12, PR, RZ, 0x1 ;  /* 0x00000001ff0c7803 */ /* 0x000fe20000000000 */
[----:B0-----:R-:W-:-:S06]  /*0180*/  ULEA UR4, UR5, UR4, 0x18 ;  /* 0x0000000405047291 */ /* 0x001fcc000f8ec0ff */
[----:B------:R-:W-:-:S05]  /*0190*/  LEA R3, R0, UR4, 0x2 ;  /* 0x0000000400037c11 */ /* 0x000fca000f8e10ff */
[----:B------:R-:W-:Y:S02]  /*01a0*/  IMAD R2, R0, 0x4, R3 ;  /* 0x0000000400027824 */ /* 0x000fe400078e0203 */
[----:B--2---:R-:W-:Y:S01]  /*01b0*/  @!P1 FADD R8, R4, R7 ;  /* 0x0000000704089221 */ /* 0x004fe20000000000 */
[----:B------:R-:W-:-:S04]  /*01c0*/  ISETP.GT.U32.AND P1, PT, R0, 0x3f, PT ;  /* 0x0000003f0000780c */ /* 0x000fc80003f24070 */
[----:B------:R-:W-:Y:S01]  /*01d0*/  STS [R3], R8 ;  /* 0x0000000803007388 */ /* 0x000fe20000000800 */
[----:B------:R-:W-:Y:S06]  /*01e0*/  BAR.SYNC.DEFER_BLOCKING 0x0 ;  /* 0x0000000000007b1d */ /* 0x000fec0000010000 */
[----:B------:R-:W-:Y:S04]  /*01f0*/  @!P0 LDS R4, [R2] ;  /* 0x0000000002048984 */ /* 0x000fe80000000800 */
[----:B------:R-:W0:Y:S02]  /*0200*/  @!P0 LDS R5, [R2+0x4] ;  /* 0x0000040002058984 */ /* 0x000e240000000800 */
[----:B0-----:R-:W-:Y:S01]  /*0210*/  @!P0 FADD R5, R4, R5 ;  /* 0x0000000504058221 */ /* 0x001fe20000000000 */
[----:B------:R-:W-:-:S04]  /*0220*/  @!P1 LEA R4, R0, 0x10, 0x4 ;  /* 0x0000001000049811 */ /* 0x000fc800078e20ff */
[----:B------:R0:W-:Y:S01]  /*0230*/  @!P0 STS [R2+0x4], R5 ;  /* 0x0000040502008388 */ /* 0x0001e20000000800 */
[----:B------:R-:W-:Y:S01]  /*0240*/  BAR.SYNC.DEFER_BLOCKING 0x0 ;  /* 0x0000000000007b1d */ /* 0x000fe20000010000 */
[C---:B------:R-:W-:Y:S02]  /*0250*/  ISETP.NE.AND P0, PT, R0.reuse, RZ, PT ;  /* 0x000000ff0000720c */ /* 0x040fe40003f05270 */
[----:B0-----:R-:W-:-:S03]  /*0260*/  @!P3 LEA R5, R0, 0x40, 0x6 ;  /* 0x000000400005b811 */ /* 0x001fc600078e30ff */
[----:B------:R-:W-:Y:S04]  /*0270*/  @!P1 LDS R6, [R4+UR4+-0xc] ;  /* 0xfffff40404069984 */ /* 0x000fe80008000800 */
[----:B------:R-:W0:Y:S02]  /*0280*/  @!P1 LDS R7, [R4+UR4+-0x4] ;  /* 0xfffffc0404079984 */ /* 0x000e240008000800 */
[----:B0-----:R-:W-:Y:S01]  /*0290*/  @!P1 FADD R7, R6, R7 ;  /* 0x0000000706079221 */ /* 0x001fe20000000000 */
[----:B------:R-:W-:-:S04]  /*02a0*/  @!P2 LEA R6, R0, 0x20, 0x5 ;  /* 0x000000200006a811 */ /* 0x000fc800078e28ff */
[----:B------:R0:W-:Y:S01]  /*02b0*/  @!P1 STS [R4+UR4+-0x4], R7 ;  /* 0xfffffc0704009988 */ /* 0x0001e20008000804 */
[----:B------:R-:W-:Y:S01]  /*02c0*/  BAR.SYNC.DEFER_BLOCKING 0x0 ;  /* 0x0000000000007b1d */ /* 0x000fe20000010000 */
[----:B0-----:R-:W-:-:S05]  /*02d0*/  @!P4 LEA R4, R0, 0x80, 0x7 ;  /* 0x000000800004c811 */ /* 0x001fca00078e38ff */
[----:B------:R-:W-:Y:S04]  /*02e0*/  @!P2 LDS R8, [R6+UR4+-0x14] ;  /* 0xffffec040608a984 */ /* 0x000fe80008000800 */
[----:B------:R-:W0:Y:S02]  /*02f0*/  @!P2 LDS R9, [R6+UR4+-0x4] ;  /* 0xfffffc040609a984 */ /* 0x000e240008000800 */
[----:B0-----:R-:W-:-:S05]  /*0300*/  @!P2 FADD R9, R8, R9 ;  /* 0x000000090809a221 */ /* 0x001fca0000000000 */
        /* <DEDUP_REMOVED lines=12> */
[----:B------:R-:W-:Y:S01]  /*03d0*/  @!P4 STS [R4+UR4+-0x4], R7 ;  /* 0xfffffc070400c988 */ /* 0x000fe20008000804 */
[----:B------:R-:W-:Y:S06]  /*03e0*/  BAR.SYNC.DEFER_BLOCKING 0x0 ;  /* 0x0000000000007b1d */ /* 0x000fec0000010000 */
        /* <DEDUP_REMOVED lines=9> */
[----:B0-----:R-:W-:Y:S01]  /*0480*/  @!P6 FADD R8, R8, R11 ;  /* 0x0000000b0808e221 */ /* 0x001fe20000000000 */
[----:B------:R-:W-:-:S04]  /*0490*/  @!P4 LEA R11, R0, 0x80, 0x7 ;  /* 0x00000080000bc811 */ /* 0x000fc800078e38ff */
[----:B------:R-:W-:Y:S01]  /*04a0*/  @!P6 STS [R5+UR4+-0x4], R8 ;  /* 0xfffffc080500e988 */ /* 0x000fe20008000804 */
[----:B------:R-:W-:Y:S06]  /*04b0*/  BAR.SYNC.DEFER_BLOCKING 0x0 ;  /* 0x0000000000007b1d */ /* 0x000fec0000010000 */
[----:B------:R-:W-:Y:S04]  /*04c0*/  @!P0 LDS R4, [UR4+0x1fc] ;  /* 0x0001fc04ff048984 */ /* 0x000fe80008000800 */
[----:B------:R-:W0:Y:S02]  /*04d0*/  @!P0 LDS R7, [UR4+0x3fc] ;  /* 0x0003fc04ff078984 */ /* 0x000e240008000800 */
[----:B0-----:R-:W-:-:S05]  /*04e0*/  @!P0 FADD R4, R4, R7 ;  /* 0x0000000704048221 */ /* 0x001fca0000000000 */
[----:B------:R-:W-:Y:S01]  /*04f0*/  @!P0 STS [UR4+0x3fc], R4 ;  /* 0x0003fc04ff008988 */ /* 0x000fe20008000804 */
[----:B------:R-:W-:Y:S06]  /*0500*/  BAR.SYNC.DEFER_BLOCKING 0x0 ;  /* 0x0000000000007b1d */ /* 0x000fec0000010000 */
[----:B------:R-:W0:Y:S04]  /*0510*/  @!P0 LDS R6, [UR4+0x1fc] ;  /* 0x0001fc04ff068984 */ /* 0x000e280008000800 */
[----:B------:R-:W-:Y:S01]  /*0520*/  @!P0 STS [UR4+0x1fc], RZ ;  /* 0x0001fcffff008988 */ /* 0x000fe20008000804 */
[----:B0-----:R-:W-:-:S05]  /*0530*/  @!P0 FADD R6, RZ, R6 ;  /* 0x00000006ff068221 */ /* 0x001fca0000000000 */
[----:B------:R-:W-:Y:S01]  /*0540*/  @!P0 STS [UR4+0x3fc], R6 ;  /* 0x0003fc06ff008988 */ /* 0x000fe20008000804 */
[----:B------:R-:W-:Y:S01]  /*0550*/  BAR.SYNC.DEFER_BLOCKING 0x0 ;  /* 0x0000000000007b1d */ /* 0x000fe20000010000 */
[----:B------:R-:W-:Y:S02]  /*0560*/  ISETP.NE.AND P0, PT, R12, RZ, PT ;  /* 0x000000ff0c00720c */ /* 0x000fe40003f05270 */
[----:B------:R-:W-:-:S03]  /*0570*/  @!P3 LEA R12, R0, 0x40, 0x6 ;  /* 0x00000040000cb811 */ /* 0x000fc600078e30ff */
[----:B------:R-:W-:Y:S04]  /*0580*/  @!P6 LDS R5, [R9+UR4+-0x104] ;  /* 0xfffefc040905e984 */ /* 0x000fe80008000800 */
[----:B------:R-:W0:Y:S02]  /*0590*/  @!P6 LDS R8, [R9+UR4+-0x4] ;  /* 0xfffffc040908e984 */ /* 0x000e240008000800 */
[----:B0-----:R-:W-:Y:S02]  /*05a0*/  @!P6 FADD R5, R5, R8 ;  /* 0x000000080505e221 */ /* 0x001fe40000000000 */
[----:B------:R-:W-:Y:S04]  /*05b0*/  @!P6 STS [R9+UR4+-0x104], R8 ;  /* 0xfffefc080900e988 */ /* 0x000fe80008000804 */
[----:B------:R-:W-:Y:S01]  /*05c0*/  @!P6 STS [R9+UR4+-0x4], R5 ;  /* 0xfffffc050900e988 */ /* 0x000fe20008000804 */
[----:B------:R-:W-:Y:S06]  /*05d0*/  BAR.SYNC.DEFER_BLOCKING 0x0 ;  /* 0x0000000000007b1d */ /* 0x000fec0000010000 */
[----:B------:R-:W-:Y:S04]  /*05e0*/  @!P5 LDS R4, [R10+UR4+-0x84] ;  /* 0xffff7c040a04d984 */ /* 0x000fe80008000800 */
[----:B------:R-:W0:Y:S02]  /*05f0*/  @!P5 LDS R7, [R10+UR4+-0x4] ;  /* 0xfffffc040a07d984 */ /* 0x000e240008000800 */
[----:B0-----:R-:W-:-:S02]  /*0600*/  @!P5 FADD R4, R4, R7 ;  /* 0x000000070404d221 */ /* 0x001fc40000000000 */
[----:B------:R-:W-:Y:S04]  /*0610*/  @!P5 STS [R10+UR4+-0x84], R7 ;  /* 0xffff7c070a00d988 */ /* 0x000fe80008000804 */
[----:B------:R0:W-:Y:S01]  /*0620*/  @!P5 STS [R10+UR4+-0x4], R4 ;  /* 0xfffffc040a00d988 */ /* 0x0001e20008000804 */
[----:B------:R-:W-:Y:S01]  /*0630*/  BAR.SYNC.DEFER_BLOCKING 0x0 ;  /* 0x0000000000007b1d */ /* 0x000fe20000010000 */
[----:B0-----:R-:W-:-:S05]  /*0640*/  @!P2 LEA R10, R0, 0x20, 0x5 ;  /* 0x00000020000aa811 */ /* 0x001fca00078e28ff */
[----:B------:R-:W-:Y:S04]  /*0650*/  @!P4 LDS R6, [R11+UR4+-0x44] ;  /* 0xffffbc040b06c984 */ /* 0x000fe80008000800 */
[----:B------:R-:W0:Y:S02]  /*0660*/  @!P4 LDS R5, [R11+UR4+-0x4] ;  /* 0xfffffc040b05c984 */ /* 0x000e240008000800 */
[----:B0-----:R-:W-:Y:S02]  /*0670*/  @!P4 FADD R6, R6, R5 ;  /* 0x000000050606c221 */ /* 0x001fe40000000000 */
        /* <DEDUP_REMOVED lines=15> */
[----:B------:R-:W-:Y:S08]  /*0770*/  BAR.SYNC.DEFER_BLOCKING 0x0 ;  /* 0x0000000000007b1d */ /* 0x000ff00000010000 */
[----:B0-----:R-:W0:Y:S01]  /*0780*/  LDC.64 R4, c[0x0][0x390] ;  /* 0x0000e400ff047b82 */ /* 0x001e220000000a00 */
[----:B------:R-:W-:Y:S04]  /*0790*/  @!P1 LDS R6, [R11+UR4+-0xc] ;  /* 0xfffff4040b069984 */ /* 0x000fe80008000800 */
[----:B------:R-:W1:Y:S01]  /*07a0*/  @!P1 LDS R9, [R11+UR4+-0x4] ;  /* 0xfffffc040b099984 */ /* 0x000e620008000800 */
[----:B0-----:R-:W-:-:S04]  /*07b0*/  IMAD.WIDE.U32 R4, R0, 0x4, R4 ;  /* 0x0000000400047825 */ /* 0x001fc800078e0004 */
[----:B-1----:R-:W-:Y:S01]  /*07c0*/  @!P1 FADD R6, R6, R9 ;  /* 0x0000000906069221 */ /* 0x002fe20000000000 */
[----:B------:R-:W-:Y:S04]  /*07d0*/  @!P1 STS [R11+UR4+-0xc], R9 ;  /* 0xfffff4090b009988 */ /* 0x000fe80008000804 */
[----:B------:R-:W-:Y:S01]  /*07e0*/  @!P1 STS [R11+UR4+-0x4], R6 ;  /* 0xfffffc060b009988 */ /* 0x000fe20008000804 */
[----:B------:R-:W-:Y:S06]  /*07f0*/  BAR.SYNC.DEFER_BLOCKING 0x0 ;  /* 0x0000000000007b1d */ /* 0x000fec0000010000 */
[----:B------:R-:W-:Y:S04]  /*0800*/  @!P0 LDS R7, [R2] ;  /* 0x0000000002078984 */ /* 0x000fe80000000800 */
[----:B------:R-:W0:Y:S02]  /*0810*/  @!P0 LDS R8, [R2+0x4] ;  /* 0x0000040002088984 */ /* 0x000e240000000800 */
[----:B0-----:R-:W-:-:S02]  /*0820*/  @!P0 FADD R7, R7, R8 ;  /* 0x0000000807078221 */ /* 0x001fc40000000000 */
[----:B------:R-:W-:Y:S04]  /*0830*/  @!P0 STS [R2], R8 ;  /* 0x0000000802008388 */ /* 0x000fe80000000800 */
[----:B------:R-:W-:Y:S01]  /*0840*/  @!P0 STS [R2+0x4], R7 ;  /* 0x0000040702008388 */ /* 0x000fe20000000800 */
[----:B------:R-:W-:Y:S06]  /*0850*/  BAR.SYNC.DEFER_BLOCKING 0x0 ;  /* 0x0000000000007b1d */ /* 0x000fec0000010000 */
[----:B------:R-:W0:Y:S04]  /*0860*/  LDS R3, [R3] ;  /* 0x0000000003037984 */ /* 0x000e280000000800 */
[----:B0-----:R-:W-:Y:S01]  /*0870*/  STG.E desc[UR6][R4.64], R3 ;  /* 0x0000000304007986 */ /* 0x001fe2000c101906 */
[----:B------:R-:W-:Y:S05]  /*0880*/  EXIT ;  /* 0x000000000000794d */ /* 0x000fea0003800000 */
.L_x_0:
[----:B------:R-:W-:-:S00]  /*0890*/  BRA `(.L_x_0) ;  /* 0xfffffffc00fc7947 */ /* 0x000fc0000383ffff */
[----:B------:R-:W-:-:S00]  /*08a0*/  NOP ;  /* 0x0000000000007918 */ /* 0x000fc00000000000 */
        /* <DEDUP_REMOVED lines=13> */
.L_x_5:


//--------------------- .text._Z29exclusiveScanBlelloch1InBlockILi256EfEvPKT0_PS0_i --------------------------
	.section	.text._Z29exclusiveScanBlelloch1InBlockILi256EfEvPKT0_PS0_i,"ax",@progbits
	.align	128
        .global         _Z29exclusiveScanBlelloch1InBlockILi256EfEvPKT0_PS0_i
        .type           _Z29exclusiveScanBlelloch1InBlockILi256EfEvPKT0_PS0_i,@function
        .size           _Z29exclusiveScanBlelloch1InBlockILi256EfEvPKT0_PS0_i,(.L_x_6 - _Z29exclusiveScanBlelloch1InBlockILi256EfEvPKT0_PS0_i)
        .other          _Z29exclusiveScanBlelloch1InBlockILi256EfEvPKT0_PS0_i,@"STO_CUDA_ENTRY STV_DEFAULT"
_Z29exclusiveScanBlelloch1InBlockILi256EfEvPKT0_PS0_i:
.text._Z29exclusiveScanBlelloch1InBlockILi256EfEvPKT0_PS0_i:
[----:B------:R-:W-:Y:S01]  /*0000*/  LDC R1, c[0x0][0x37c] ;  /* 0x0000df00ff017b82 */ /* 0x000fe20000000800 */
[----:B------:R-:W0:Y:S01]  /*0010*/  S2R R3, SR_CTAID.X ;  /* 0x0000000000037919 */ /* 0x000e220000002500 */
[----:B------:R-:W0:Y:S01]  /*0020*/  LDCU UR4, c[0x0][0x360] ;  /* 0x00006c00ff0477ac */ /* 0x000e220008000800 */
[----:B------:R-:W-:Y:S01]  /*0030*/  IMAD.MOV.U32 R8, RZ, RZ, RZ ;  /* 0x000000ffff087224 */ /* 0x000fe200078e00ff */
[----:B------:R-:W0:Y:S01]  /*0040*/  S2R R2, SR_TID.X ;  /* 0x0000000000027919 */ /* 0x000e220000002100 */
[----:B------:R-:W1:Y:S01]  /*0050*/  LDCU UR5, c[0x0][0x390] ;  /* 0x00007200ff0577ac */ /* 0x000e620008000800 */
[----:B------:R-:W2:Y:S01]  /*0060*/  LDCU.64 UR6, c[0x0][0x358] ;  /* 0x00006b00ff0677ac */ /* 0x000ea20008000a00 */
[----:B0-----:R-:W-:-:S05]  /*0070*/  IMAD R0, R3, UR4, R2 ;  /* 0x0000000403007c24 */ /* 0x001fca000f8e0202 */
[----:B-1----:R-:W-:-:S13]  /*0080*/  ISETP.GE.AND P0, PT, R0, UR5, PT ;  /* 0x0000000500007c0c */ /* 0x002fda000bf06270 */
[----:B------:R-:W0:Y:S02]  /*0090*/  @!P0 LDC.64 R6, c[0x0][0x380] ;  /* 0x0000e000ff068b82 */ /* 0x000e240000000a00 */
[----:B0-----:R-:W-:-:S05]  /*00a0*/  @!P0 IMAD.WIDE R6, R0, 0x4, R6 ;  /* 0x0000000400068825 */ /* 0x001fca00078e0206 */
[----:B--2---:R0:W2:Y:S01]  /*00b0*/  @!P0 LDG.E R8, desc[UR6][R6.64] ;  /* 0x0000000606088981 */ /* 0x0040a2000c1e1900 */
[----:B------:R-:W1:Y:S01]  /*00c0*/  S2UR UR5, SR_CgaCtaId ;  /* 0x00000000000579c3 */ /* 0x000e620000008800 */
[----:B------:R-:W-:Y:S01]  /*00d0*/  UMOV UR4, 0x400 ;  /* 0x0000040000047882 */ /* 0x000fe20000000000 */
[C---:B------:R-:W-:Y:S02]  /*00e0*/  ISETP.GT.U32.AND P1, PT, R2.reuse, 0x7f, PT ;  /* 0x0000007f0200780c */ /* 0x040fe40003f24070 */
[C---:B------:R-:W-:Y:S02]  /*00f0*/  ISETP.GT.U32.AND P2, PT, R2.reuse, 0x3f, PT ;  /* 0x0000003f0200780c */ /* 0x040fe40003f44070 */
[C---:B------:R-:W-:Y:S02]  /*0100*/  ISETP.GT.U32.AND P3, PT, R2.reuse, 0x1f, PT ;  /* 0x0000001f0200780c */ /* 0x040fe40003f64070 */
[C---:B------:R-:W-:Y:S02]  /*0110*/  ISETP.GT.U32.AND P5, PT, R2.reuse, 0xf, PT ;  /* 0x0000000f0200780c */ /* 0x040fe40003fa4070 */
[----:B------:R-:W-:-:S02]  /*0120*/  ISETP.GT.U32.AND P4, PT, R2, 0x7, PT ;  /* 0x000000070200780c */ /* 0x000fc40003f84070 */
[C---:B------:R-:W-:Y:S02]  /*0130*/  ISETP.GT.U32.AND P6, PT, R2.reuse, 0x1, PT ;  /* 0x000000010200780c */ /* 0x040fe40003fc4070 */
[----:B------:R-:W-:Y:S02]  /*0140*/  P2R R13, PR, RZ, 0x1 ;  /* 0x00000001ff0d7803 */ /* 0x000fe40000000000 */
[C---:B------:R-:W-:Y:S02]  /*0150*/  ISETP.NE.AND P0, PT, R2.reuse, RZ, PT ;  /* 0x000000ff0200720c */ /* 0x040fe40003f05270 */
[----:B0-----:R-:W-:Y:S01]  /*0160*/  @!P2 LEA R6, R2, 0x10, 0x4 ;  /* 0x000000100206a811 */ /* 0x001fe200078e20ff */
[----:B-1----:R-:W-:-:S06]  /*0170*/  ULEA UR4, UR5, UR4, 0x18 ;  /* 0x0000000405047291 */ /* 0x002fcc000f8ec0ff */
[----:B------:R-:W-:-:S05]  /*0180*/  LEA R3, R2, UR4, 0x2 ;  /* 0x0000000402037c11 */ /* 0x000fca000f8e10ff */
[C---:B------:R-:W-:Y:S01]  /*0190*/  IMAD R4, R2.reuse, 0x4, R3 ;  /* 0x0000000402047824 */ /* 0x040fe200078e0203 */
[----:B--2---:R0:W-:Y:S01]  /*01a0*/  STS [R3], R8 ;  /* 0x0000000803007388 */ /* 0x0041e20000000800 */
[----:B------:R-:W-:Y:S01]  /*01b0*/  BAR.SYNC.DEFER_BLOCKING 0x0 ;  /* 0x0000000000007b1d */ /* 0x000fe20000010000 */
[----:B0-----:R-:W-:-:S05]  /*01c0*/  @!P3 LEA R8, R2, 0x20, 0x5 ;  /* 0x000000200208b811 */ /* 0x001fca00078e28ff */
[----:B------:R-:W-:Y:S04]  /*01d0*/  @!P1 LDS R5, [R4] ;  /* 0x0000000004059984 */ /* 0x000fe80000000800 */
[----:B------:R-:W0:Y:S02]  /*01e0*/  @!P1 LDS R10, [R4+0x4] ;  /* 0x00000400040a9984 */ /* 0x000e240000000800 */
[----:B0-----:R-:W-:-:S05]  /*01f0*/  @!P1 FADD R5, R5, R10 ;  /* 0x0000000a05059221 */ /* 0x001fca0000000000 */
[----:B------:R0:W-:Y:S01]  /*0200*/  @!P1 STS [R4+0x4], R5 ;  /* 0x0000040504009388 */ /* 0x0001e20000000800 */
        /* <DEDUP_REMOVED lines=15> */
[----:B0-----:R-:W-:-:S05]  /*0300*/  @!P5 FADD R10, R10, R11 ;  /* 0x0000000b0a0ad221 */ /* 0x001fca0000000000 */
[----:B------:R0:W-:Y:S01]  /*0310*/  @!P5 STS [R5+UR4+-0x4], R10 ;  /* 0xfffffc0a0500d988 */ /* 0x0001e20008000804 */
[----:B------:R-:W-:Y:S01]  /*0320*/  BAR.SYNC.DEFER_BLOCKING 0x0 ;  /* 0x0000000000007b1d */ /* 0x000fe20000010000 */
[C---:B------:R-:W-:Y:S02]  /*0330*/  ISETP.GT.U32.AND P5, PT, R2.reuse, 0x3, PT ;  /* 0x000000030200780c */ /* 0x040fe40003fa4070 */
[----:B0-----:R-:W-:-:S11]  /*0340*/  @!P6 LEA R5, R2, 0x200, 0x9 ;  /* 0x000002000205e811 */ /* 0x001fd600078e48ff */
[----:B------:R-:W-:Y:S01]  /*0350*/  @!P5 LEA R8, R2, 0x100, 0x8 ;  /* 0x000001000208d811 */ /* 0x000fe200078e40ff */
        /* <DEDUP_REMOVED lines=13> */
[----:B0-----:R-:W-:Y:S01]  /*0430*/  @!P6 FADD R10, R10, R11 ;  /* 0x0000000b0a0ae221 */ /* 0x001fe20000000000 */
[----:B------:R-:W-:-:S04]  /*0440*/  @!P4 LEA R11, R2, 0x80, 0x7 ;  /* 0x00000080020bc811 */ /* 0x000fc800078e38ff */
[----:B------:R0:W-:Y:S01]  /*0450*/  @!P6 STS [R5+UR4+-0x4], R10 ;  /* 0xfffffc0a0500e988 */ /* 0x0001e20008000804 */
[----:B------:R-:W-:Y:S01]  /*0460*/  BAR.SYNC.DEFER_BLOCKING 0x0 ;  /* 0x0000000000007b1d */ /* 0x000fe20000010000 */
[----:B0-----:R-:W-:-:S05]  /*0470*/  @!P5 LEA R10, R2, 0x100, 0x8 ;  /* 0x00000100020ad811 */ /* 0x001fca00078e40ff */
        /* <DEDUP_REMOVED lines=17> */
[----:B------:R-:W-:Y:S01]  /*0590*/  BAR.SYNC.DEFER_BLOCKING 0x0 ;  /* 0x0000000000007b1d */ /* 0x000fe20000010000 */
[----:B------:R-:W-:-:S13]  /*05a0*/  ISETP.GT.U32.AND P6, PT, R2, 0xf, PT ;  /* 0x0000000f0200780c */ /* 0x000fda0003fc4070 */
[----:B------:R-:W-:Y:S01]  /*05b0*/  @!P6 LEA R12, R2, 0x40, 0x6 ;  /* 0x00000040020ce811 */ /* 0x000fe200078e30ff */
        /* <DEDUP_REMOVED lines=31> */
[----:B------:R-:W-:Y:S04]  /*07b0*/  @!P1 LDS R5, [R4] ;  /* 0x0000000004059984 */ /* 0x000fe80000000800 */
[----:B------:R-:W0:Y:S02]  /*07c0*/  @!P1 LDS R6, [R4+0x4] ;  /* 0x0000040004069984 */ /* 0x000e240000000800 */
[----:B0-----:R-:W-:-:S02]  /*07d0*/  @!P1 FADD R5, R5, R6 ;  /* 0x0000000605059221 */ /* 0x001fc40000000000 */
[----:B------:R0:W-:Y:S04]  /*07e0*/  @!P1 STS [R4], R6 ;  /* 0x0000000604009388 */ /* 0x0001e80000000800 */
[----:B------:R0:W-:Y:S01]  /*07f0*/  @!P1 STS [R4+0x4], R5 ;  /* 0x0000040504009388 */ /* 0x0001e20000000800 */
[----:B------:R-:W-:Y:S06]  /*0800*/  BAR.SYNC.DEFER_BLOCKING 0x0 ;  /* 0x0000000000007b1d */ /* 0x000fec0000010000 */
[----:B------:R-:W-:Y:S05]  /*0810*/  @P0 EXIT ;  /* 0x000000000000094d */ /* 0x000fea0003800000 */
[----:B------:R-:W1:Y:S01]  /*0820*/  LDS R3, [R3] ;  /* 0x0000000003037984 */ /* 0x000e620000000800 */
[----:B0-----:R-:W0:Y:S02]  /*0830*/  LDC.64 R4, c[0x0][0x388] ;  /* 0x0000e200ff047b82 */ /* 0x001e240000000a00 */
[----:B0-----:R-:W-:-:S05]  /*0840*/  IMAD.WIDE R4, R0, 0x4, R4 ;  /* 0x0000000400047825 */ /* 0x001fca00078e0204 */
[----:B-1----:R-:W-:Y:S01]  /*0850*/  STG.E desc[UR6][R4.64], R3 ;  /* 0x0000000304007986 */ /* 0x002fe2000c101906 */
[----:B------:R-:W-:Y:S05]  /*0860*/  EXIT ;  /* 0x000000000000794d */ /* 0x000fea0003800000 */
.L_x_1:
        /* <DEDUP_REMOVED lines=9> */
.L_x_6:


//--------------------- .text._Z31inclusiveScanHillisSteele3MergeILi256EfEvPT0_S1_i --------------------------
	.section	.text._Z31inclusiveScanHillisSteele3MergeILi256EfEvPT0_S1_i,"ax",@progbits
	.align	128
        .global         _Z31inclusiveScanHillisSteele3MergeILi256EfEvPT0_S1_i
        .type           _Z31inclusiveScanHillisSteele3MergeILi256EfEvPT0_S1_i,@function
        .size           _Z31inclusiveScanHillisSteele3MergeILi256EfEvPT0_S1_i,(.L_x_7 - _Z31inclusiveScanHillisSteele3MergeILi256EfEvPT0_S1_i)
        .other          _Z31inclusiveScanHillisSteele3MergeILi256EfEvPT0_S1_i,@"STO_CUDA_ENTRY STV_DEFAULT"
_Z31inclusiveScanHillisSteele3MergeILi256EfEvPT0_S1_i:
.text._Z31inclusiveScanHillisSteele3MergeILi256EfEvPT0_S1_i:
[----:B------:R-:W-:Y:S01]  /*0000*/  LDC R1, c[0x0][0x37c] ;  /* 0x0000df00ff017b82 */ /* 0x000fe20000000800 */
[----:B------:R-:W0:Y:S01]  /*0010*/  S2R R7, SR_TID.X ;  /* 0x0000000000077919 */ /* 0x000e220000002100 */
[----:B------:R-:W1:Y:S01]  /*0020*/  LDCU.64 UR6, c[0x0][0x358] ;  /* 0x00006b00ff0677ac */ /* 0x000e620008000a00 */
[----:B------:R-:W2:Y:S01]  /*0030*/  S2R R0, SR_CTAID.X ;  /* 0x0000000000007919 */ /* 0x000ea20000002500 */
[----:B------:R-:W3:Y:S01]  /*0040*/  LDCU UR4, c[0x0][0x360] ;  /* 0x00006c00ff0477ac */ /* 0x000ee20008000800 */
[----:B------:R-:W4:Y:S01]  /*0050*/  LDCU UR5, c[0x0][0x390] ;  /* 0x00007200ff0577ac */ /* 0x000f220008000800 */
[----:B0-----:R-:W-:-:S13]  /*0060*/  ISETP.NE.AND P0, PT, R7, RZ, PT ;  /* 0x000000ff0700720c */ /* 0x001fda0003f05270 */
[----:B------:R-:W2:Y:S02]  /*0070*/  @!P0 LDC.64 R2, c[0x0][0x388] ;  /* 0x0000e200ff028b82 */ /* 0x000ea40000000a00 */
[----:B--2---:R-:W-:-:S06]  /*0080*/  @!P0 IMAD.WIDE.U32 R2, R0, 0x4, R2 ;  /* 0x0000000400028825 */ /* 0x004fcc00078e0002 */
[----:B-1----:R-:W2:Y:S01]  /*0090*/  @!P0 LDG.E R2, desc[UR6][R2.64] ;  /* 0x0000000602028981 */ /* 0x002ea2000c1e1900 */
[----:B---3--:R-:W-:Y:S01]  /*00a0*/  IMAD R7, R0, UR4, R7 ;  /* 0x0000000400077c24 */ /* 0x008fe2000f8e0207 */
[----:B------:R-:W-:Y:S01]  /*00b0*/  @!P0 MOV R0, 0x400 ;  /* 0x0000040000008802 */ /* 0x000fe20000000f00 */
[----:B------:R-:W0:Y:S03]  /*00c0*/  @!P0 S2R R5, SR_CgaCtaId ;  /* 0x0000000000058919 */ /* 0x000e260000008800 */
[----:B----4-:R-:W-:Y:S02]  /*00d0*/  ISETP.GE.AND P1, PT, R7, UR5, PT ;  /* 0x0000000507007c0c */ /* 0x010fe4000bf26270 */
[----:B0-----:R-:W-:-:S05]  /*00e0*/  @!P0 LEA R5, R5, R0, 0x18 ;  /* 0x0000000005058211 */ /* 0x001fca00078ec0ff */
[----:B--2---:R0:W-:Y:S01]  /*00f0*/  @!P0 STS [R5], R2 ;  /* 0x0000000205008388 */ /* 0x0041e20000000800 */
[----:B------:R-:W-:Y:S06]  /*0100*/  BAR.SYNC.DEFER_BLOCKING 0x0 ;  /* 0x0000000000007b1d */ /* 0x000fec0000010000 */
[----:B------:R-:W-:Y:S05]  /*0110*/  @P1 EXIT ;  /* 0x000000000000194d */ /* 0x000fea0003800000 */
[----:B0-----:R-:W0:Y:S02]  /*0120*/  LDC.64 R2, c[0x0][0x380] ;  /* 0x0000e000ff027b82 */ /* 0x001e240000000a00 */
[----:B0-----:R-:W-:-:S05]  /*0130*/  IMAD.WIDE R2, R7, 0x4, R2 ;  /* 0x0000000407027825 */ /* 0x001fca00078e0202 */
[----:B------:R-:W2:Y:S01]  /*0140*/  LDG.E R5, desc[UR6][R2.64] ;  /* 0x0000000602057981 */ /* 0x000ea2000c1e1900 */
[----:B------:R-:W0:Y:S01]  /*0150*/  S2UR UR5, SR_CgaCtaId ;  /* 0x00000000000579c3 */ /* 0x000e220000008800 */
[----:B------:R-:W-:Y:S02]  /*0160*/  UMOV UR4, 0x400 ;  /* 0x0000040000047882 */ /* 0x000fe40000000000 */
[----:B0-----:R-:W-:-:S09]  /*0170*/  ULEA UR4, UR5, UR4, 0x18 ;  /* 0x0000000405047291 */ /* 0x001fd2000f8ec0ff */
[----:B------:R-:W2:Y:S02]  /*0180*/  LDS R0, [UR4] ;  /* 0x00000004ff007984 */ /* 0x000ea40008000800 */
[----:B--2---:R-:W-:-:S05]  /*0190*/  FADD R5, R0, R5 ;  /* 0x0000000500057221 */ /* 0x004fca0000000000 */
[----:B------:R-:W-:Y:S01]  /*01a0*/  STG.E desc[UR6][R2.64], R5 ;  /* 0x0000000502007986 */ /* 0x000fe2000c101906 */
[----:B------:R-:W-:Y:S05]  /*01b0*/  EXIT ;  /* 0x000000000000794d */ /* 0x000fea0003800000 */
.L_x_2:
        /* <DEDUP_REMOVED lines=12> */
.L_x_7:


//--------------------- .text._Z34inclusiveScanHillisSteele2OutBlockILi256EfEvPT0_S1_i --------------------------
	.section	.text._Z34inclusiveScanHillisSteele2OutBlockILi256EfEvPT0_S1_i,"ax",@progbits
	.align	128
        .global         _Z34inclusiveScanHillisSteele2OutBlockILi256EfEvPT0_S1_i
        .type           _Z34inclusiveScanHillisSteele2OutBlockILi256EfEvPT0_S1_i,@function
        .size           _Z34inclusiveScanHillisSteele2OutBlockILi256EfEvPT0_S1_i,(.L_x_8 - _Z34inclusiveScanHillisSteele2OutBlockILi256EfEvPT0_S1_i)
        .other          _Z34inclusiveScanHillisSteele2OutBlockILi256EfEvPT0_S1_i,@"STO_CUDA_ENTRY STV_DEFAULT"
_Z34inclusiveScanHillisSteele2OutBlockILi256EfEvPT0_S1_i:
.text._Z34inclusiveScanHillisSteele2OutBlockILi256EfEvPT0_S1_i:
[----:B------:R-:W-:Y:S01]  /*0000*/  LDC R1, c[0x0][0x37c] ;  /* 0x0000df00ff017b82 */ /* 0x000fe20000000800 */
[----:B------:R-:W0:Y:S07]  /*0010*/  S2R R9, SR_TID.X ;  /* 0x0000000000097919 */ /* 0x000e2e0000002100 */
[----:B------:R-:W0:Y:S01]  /*0020*/  LDC R6, c[0x0][0x360] ;  /* 0x0000d800ff067b82 */ /* 0x000e220000000800 */
[----:B------:R-:W1:Y:S01]  /*0030*/  LDCU UR4, c[0x0][0x390] ;  /* 0x00007200ff0477ac */ /* 0x000e620008000800 */
[----:B------:R-:W2:Y:S01]  /*0040*/  LDCU.64 UR6, c[0x0][0x358] ;  /* 0x00006b00ff0677ac */ /* 0x000ea20008000a00 */
[----:B0-----:R-:W-:-:S05]  /*0050*/  IMAD R0, R9, R6, R6 ;  /* 0x0000000609007224 */ /* 0x001fca00078e0206 */
[----:B-1----:R-:W-:-:S13]  /*0060*/  ISETP.GT.AND P0, PT, R0, UR4, PT ;  /* 0x0000000400007c0c */ /* 0x002fda000bf04270 */
[----:B------:R-:W0:Y:S01]  /*0070*/  @!P0 LDC.64 R2, c[0x0][0x380] ;  /* 0x0000e000ff028b82 */ /* 0x000e220000000a00 */
[----:B------:R-:W-:Y:S01]  /*0080*/  @!P0 IADD3 R5, PT, PT, R0, -0x1, RZ ;  /* 0xffffffff00058810 */ /* 0x000fe20007ffe0ff */
[----:B------:R-:W-:-:S04]  /*0090*/  HFMA2 R0, -RZ, RZ, 0, 0 ;  /* 0x00000000ff007431 */ /* 0x000fc800000001ff */
[----:B0-----:R-:W-:-:S05]  /*00a0*/  @!P0 IMAD.WIDE.U32 R2, R5, 0x4, R2 ;  /* 0x0000000405028825 */ /* 0x001fca00078e0002 */
[----:B--2---:R-:W2:Y:S01]  /*00b0*/  @!P0 LDG.E R0, desc[UR6][R2.64] ;  /* 0x0000000602008981 */ /* 0x004ea2000c1e1900 */
[----:B------:R-:W0:Y:S01]  /*00c0*/  S2UR UR5, SR_CgaCtaId ;  /* 0x00000000000579c3 */ /* 0x000e220000008800 */
[----:B------:R-:W-:Y:S02]  /*00d0*/  UMOV UR4, 0x400 ;  /* 0x0000040000047882 */ /* 0x000fe40000000000 */
[----:B0-----:R-:W-:-:S06]  /*00e0*/  ULEA UR4, UR5, UR4, 0x18 ;  /* 0x0000000405047291 */ /* 0x001fcc000f8ec0ff */
[----:B------:R-:W-:-:S04]  /*00f0*/  LEA R4, R9, UR4, 0x2 ;  /* 0x0000000409047c11 */ /* 0x000fc8000f8e10ff */
[----:B------:R-:W-:Y:S01]  /*0100*/  LEA R5, R6, R4, 0x2 ;  /* 0x0000000406057211 */ /* 0x000fe200078e10ff */
[----:B------:R-:W-:Y:S04]  /*0110*/  STS [R4], RZ ;  /* 0x000000ff04007388 */ /* 0x000fe80000000800 */
[----:B--2---:R-:W-:Y:S01]  /*0120*/  STS [R5], R0 ;  /* 0x0000000005007388 */ /* 0x004fe20000000800 */
[----:B------:R-:W-:Y:S06]  /*0130*/  BAR.SYNC.DEFER_BLOCKING 0x0 ;  /* 0x0000000000007b1d */ /* 0x000fec0000010000 */
[----:B------:R-:W0:Y:S02]  /*0140*/  LDS R7, [R5+-0x4] ;  /* 0xfffffc0005077984 */ /* 0x000e240000000800 */
[----:B0-----:R-:W-:Y:S01]  /*0150*/  FADD R6, R7, R0 ;  /* 0x0000000007067221 */ /* 0x001fe20000000000 */
[----:B------:R-:W-:Y:S06]  /*0160*/  BAR.SYNC.DEFER_BLOCKING 0x0 ;  /* 0x0000000000007b1d */ /* 0x000fec0000010000 */
[----:B------:R-:W-:Y:S02]  /*0170*/  STS [R5], R6 ;  /* 0x0000000605007388 */ /* 0x000fe40000000800 */
        /* <DEDUP_REMOVED lines=28> */
[----:B------:R-:W-:Y:S08]  /*0340*/  BAR.SYNC.DEFER_BLOCKING 0x0 ;  /* 0x0000000000007b1d */ /* 0x000ff00000010000 */
[----:B------:R-:W0:Y:S01]  /*0350*/  LDC.64 R2, c[0x0][0x388] ;  /* 0x0000e200ff027b82 */ /* 0x000e220000000a00 */
[----:B------:R-:W-:Y:S07]  /*0360*/  STS [R5], R6 ;  /* 0x0000000605007388 */ /* 0x000fee0000000800 */
[----:B------:R-:W-:Y:S01]  /*0370*/  BAR.SYNC.DEFER_BLOCKING 0x0 ;  /* 0x0000000000007b1d */ /* 0x000fe20000010000 */
[----:B0-----:R-:W-:-:S05]  /*0380*/  IMAD.WIDE.U32 R2, R9, 0x4, R2 ;  /* 0x0000000409027825 */ /* 0x001fca00078e0002 */
[----:B------:R-:W0:Y:S02]  /*0390*/  LDS R7, [R5+-0x200] ;  /* 0xfffe000005077984 */ /* 0x000e240000000800 */
[----:B0-----:R-:W-:Y:S01]  /*03a0*/  FADD R7, R6, R7 ;  /* 0x0000000706077221 */ /* 0x001fe20000000000 */
[----:B------:R-:W-:Y:S03]  /*03b0*/  BAR.SYNC.DEFER_BLOCKING 0x0 ;  /* 0x0000000000007b1d */ /* 0x000fe60000010000 */
[----:B------:R-:W-:-:S03]  /*03c0*/  FADD R9, R7, -R0 ;  /* 0x8000000007097221 */ /* 0x000fc60000000000 */
[----:B------:R-:W-:Y:S04]  /*03d0*/  STS [R5], R7 ;  /* 0x0000000705007388 */ /* 0x000fe80000000800 */
[----:B------:R-:W-:Y:S01]  /*03e0*/  STG.E desc[UR6][R2.64], R9 ;  /* 0x0000000902007986 */ /* 0x000fe2000c101906 */
[----:B------:R-:W-:Y:S05]  /*03f0*/  EXIT ;  /* 0x000000000000794d */ /* 0x000fea0003800000 */
.L_x_3:
        /* <DEDUP_REMOVED lines=16> */
.L_x_8:


//--------------------- .text._Z33inclusiveScanHillisSteele1InBlockILi256EfEvPKT0_PS0_i --------------------------
	.section	.text._Z33inclusiveScanHillisSteele1InBlockILi256EfEvPKT0_PS0_i,"ax",@progbits
	.align	128
        .global         _Z33inclusiveScanHillisSteele1InBlockILi256EfEvPKT0_PS0_i
        .type           _Z33inclusiveScanHillisSteele1InBlockILi256EfEvPKT0_PS0_i,@function
        .size           _Z33inclusiveScanHillisSteele1InBlockILi256EfEvPKT0_PS0_i,(.L_x_9 - _Z33inclusiveScanHillisSteele1InBlockILi256EfEvPKT0_PS0_i)
        .other          _Z33inclusiveScanHillisSteele1InBlockILi256EfEvPKT0_PS0_i,@"STO_CUDA_ENTRY STV_DEFAULT"
_Z33inclusiveScanHillisSteele1InBlockILi256EfEvPKT0_PS0_i:
.text._Z33inclusiveScanHillisSteele1InBlockILi256EfEvPKT0_PS0_i:
[----:B------:R-:W-:Y:S01]  /*0000*/  LDC R1, c[0x0][0x37c] ;  /* 0x0000df00ff017b82 */ /* 0x000fe20000000800 */
[----:B------:R-:W0:Y:S07]  /*0010*/  S2R R0, SR_TID.X ;  /* 0x0000000000007919 */ /* 0x000e2e0000002100 */
[----:B------:R-:W0:Y:S01]  /*0020*/  S2UR UR4, SR_CTAID.X ;  /* 0x00000000000479c3 */ /* 0x000e220000002500 */
[----:B------:R-:W1:Y:S01]  /*0030*/  LDCU UR5, c[0x0][0x390] ;  /* 0x00007200ff0577ac */ /* 0x000e620008000800 */
[----:B------:R-:W-:Y:S01]  /*0040*/  HFMA2 R4, -RZ, RZ, 0, 0 ;  /* 0x00000000ff047431 */ /* 0x000fe200000001ff */
[----:B------:R-:W2:Y:S05]  /*0050*/  LDCU.64 UR6, c[0x0][0x358] ;  /* 0x00006b00ff0677ac */ /* 0x000eaa0008000a00 */
[----:B------:R-:W0:Y:S02]  /*0060*/  LDC R7, c[0x0][0x360] ;  /* 0x0000d800ff077b82 */ /* 0x000e240000000800 */
[----:B0-----:R-:W-:-:S05]  /*0070*/  IMAD R5, R7, UR4, R0 ;  /* 0x0000000407057c24 */ /* 0x001fca000f8e0200 */
[----:B-1----:R-:W-:-:S13]  /*0080*/  ISETP.GE.AND P0, PT, R5, UR5, PT ;  /* 0x0000000505007c0c */ /* 0x002fda000bf06270 */
[----:B------:R-:W0:Y:S02]  /*0090*/  @!P0 LDC.64 R2, c[0x0][0x380] ;  /* 0x0000e000ff028b82 */ /* 0x000e240000000a00 */
[----:B0-----:R-:W-:-:S05]  /*00a0*/  @!P0 IMAD.WIDE R2, R5, 0x4, R2 ;  /* 0x0000000405028825 */ /* 0x001fca00078e0202 */
        /* <DEDUP_REMOVED lines=47> */
[----:B------:R0:W-:Y:S01]  /*03a0*/  STS [R7], R6 ;  /* 0x0000000607007388 */ /* 0x0001e20000000800 */
[----:B------:R-:W-:Y:S05]  /*03b0*/  @P0 EXIT ;  /* 0x000000000000094d */ /* 0x000fea0003800000 */
[----:B------:R-:W1:Y:S02]  /*03c0*/  LDC.64 R2, c[0x0][0x388] ;  /* 0x0000e200ff027b82 */ /* 0x000e640000000a00 */
[----:B-1----:R-:W-:-:S05]  /*03d0*/  IMAD.WIDE R2, R5, 0x4, R2 ;  /* 0x0000000405027825 */ /* 0x002fca00078e0202 */
[----:B------:R-:W-:Y:S01]  /*03e0*/  STG.E desc[UR6][R2.64], R6 ;  /* 0x0000000602007986 */ /* 0x000fe2000c101906 */
[----:B------:R-:W-:Y:S05]  /*03f0*/  EXIT ;  /* 0x000000000000794d */ /* 0x000fea0003800000 */
.L_x_4:
        /* <DEDUP_REMOVED lines=16> */
.L_x_9:


//--------------------- .nv.shared._Z30exclusiveScanBlelloch2OutBlockILi256EfEvPKT0_S2_PS0_i --------------------------
	.section	.nv.shared._Z30exclusiveScanBlelloch2OutBlockILi256EfEvPKT0_S2_PS0_i,"aw",@nobits
	.sectionflags	@""
	.align	4
.nv.shared._Z30exclusiveScanBlelloch2OutBlockILi256EfEvPKT0_S2_PS0_i:
	.zero		2048


//--------------------- .nv.shared.reserved.0     --------------------------
	.section	.nv.shared.reserved.0,"aw",@nobits
	.weak		__nv_reservedSMEM_offset_0_alias
	.size		__nv_reservedSMEM_offset_0_alias, 0, 64
	.other		__nv_reservedSMEM_offset_0_alias,@"STO_CUDA_RESERVED_SHARED STV_DEFAULT"
__nv_reservedSMEM_offset_0_alias:
	.zero		0
	.zero		64


//--------------------- .nv.shared._Z29exclusiveScanBlelloch1InBlockILi256EfEvPKT0_PS0_i --------------------------
	.section	.nv.shared._Z29exclusiveScanBlelloch1InBlockILi256EfEvPKT0_PS0_i,"aw",@nobits
	.sectionflags	@""
	.align	4
.nv.shared._Z29exclusiveScanBlelloch1InBlockILi256EfEvPKT0_PS0_i:
	.zero		2048


//--------------------- .nv.shared._Z31inclusiveScanHillisSteele3MergeILi256EfEvPT0_S1_i --------------------------
	.section	.nv.shared._Z31inclusiveScanHillisSteele3MergeILi256EfEvPT0_S1_i,"aw",@nobits
	.sectionflags	@""
	.align	4
.nv.shared._Z31inclusiveScanHillisSteele3MergeILi256EfEvPT0_S1_i:
	.zero		1028


//--------------------- .nv.shared._Z34inclusiveScanHillisSteele2OutBlockILi256EfEvPT0_S1_i --------------------------
	.section	.nv.shared._Z34inclusiveScanHillisSteele2OutBlockILi256EfEvPT0_S1_i,"aw",@nobits
	.sectionflags	@""
	.align	4
.nv.shared._Z34inclusiveScanHillisSteele2OutBlockILi256EfEvPT0_S1_i:
	.zero		3072


//--------------------- .nv.shared._Z33inclusiveScanHillisSteele1InBlockILi256EfEvPKT0_PS0_i --------------------------
	.section	.nv.shared._Z33inclusiveScanHillisSteele1InBlockILi256EfEvPKT0_PS0_i,"aw",@nobits
	.sectionflags	@""
	.align	4
.nv.shared._Z33inclusiveScanHillisSteele1InBlockILi256EfEvPKT0_PS0_i:
	.zero		3072


//--------------------- .nv.constant0._Z30exclusiveScanBlelloch2OutBlockILi256EfEvPKT0_S2_PS0_i --------------------------
	.section	.nv.constant0._Z30exclusiveScanBlelloch2OutBlockILi256EfEvPKT0_S2_PS0_i,"a",@progbits
	.sectionflags	@""
	.align	4
.nv.constant0._Z30exclusiveScanBlelloch2OutBlockILi256EfEvPKT0_S2_PS0_i:
	.zero		924


//--------------------- .nv.constant0._Z29exclusiveScanBlelloch1InBlockILi256EfEvPKT0_PS0_i --------------------------
	.section	.nv.constant0._Z29exclusiveScanBlelloch1InBlockILi256EfEvPKT0_PS0_i,"a",@progbits
	.sectionflags	@""
	.align	4
.nv.constant0._Z29exclusiveScanBlelloch1InBlockILi256EfEvPKT0_PS0_i:
	.zero		916


//--------------------- .nv.constant0._Z31inclusiveScanHillisSteele3MergeILi256EfEvPT0_S1_i --------------------------
	.section	.nv.constant0._Z31inclusiveScanHillisSteele3MergeILi256EfEvPT0_S1_i,"a",@progbits
	.sectionflags	@""
	.align	4
.nv.constant0._Z31inclusiveScanHillisSteele3MergeILi256EfEvPT0_S1_i:
	.zero		916


//--------------------- .nv.constant0._Z34inclusiveScanHillisSteele2OutBlockILi256EfEvPT0_S1_i --------------------------
	.section	.nv.constant0._Z34inclusiveScanHillisSteele2OutBlockILi256EfEvPT0_S1_i,"a",@progbits
	.sectionflags	@""
	.align	4
.nv.constant0._Z34inclusiveScanHillisSteele2OutBlockILi256EfEvPT0_S1_i:
	.zero		916


//--------------------- .nv.constant0._Z33inclusiveScanHillisSteele1InBlockILi256EfEvPKT0_PS0_i --------------------------
	.section	.nv.constant0._Z33inclusiveScanHillisSteele1InBlockILi256EfEvPKT0_PS0_i,"a",@progbits
	.sectionflags	@""
	.align	4
.nv.constant0._Z33inclusiveScanHillisSteele1InBlockILi256EfEvPKT0_PS0_i:
	.zero		916


//--------------------- SYMBOLS --------------------------

	.type		.nv.reservedSmem.offset0,@object
	.size		.nv.reservedSmem.offset0,0x4
	.type		.nv.reservedSmem.cap,@object
	.size		.nv.reservedSmem.cap,0x4
